	.target	sm_90a

	.elftype	@"ET_EXEC"


//--------------------- .note.nv.tkinfo           --------------------------
	.section	.note.nv.tkinfo,"",@"SHT_NOTE"
	.sectionflags	@"SHF_NOTE_NV_TKINFO"
	.tkinfo
        /*0018*/ 	.word	0x00000002
        /*0030*/ 	.string	""
        /*0030*/ 	.string	"ptxas"
        /*0030*/ 	.string	"Cuda compilation tools, release 13.0, V13.0.88"
        /*0030*/ 	.string	"Build cuda_13.0.r13.0/compiler.36424714_0"
        /*0030*/ 	.string	"-arch sm_90a -m 64 "



//--------------------- .note.nv.cuinfo           --------------------------
	.section	.note.nv.cuinfo,"",@"SHT_NOTE"
	.sectionflags	@"SHF_NOTE_NV_CUINFO"
        /*0018*/ 	.short	0x0002
        /*001a*/ 	.short	0x005a
        /*001c*/ 	.short	0x0082
	.zero		2


//--------------------- .nv.info                  --------------------------
	.section	.nv.info,"",@"SHT_CUDA_INFO"
	.align	4


	//----- nvinfo : EIATTR_REGCOUNT
	.align		4
        /*0000*/ 	.byte	0x04, 0x2f
        /*0002*/ 	.short	(.L_15 - .L_14)
	.align		4
.L_14:
        /*0004*/ 	.word	index@(_ZN7cutlass13device_kernelINS_4gemm6kernel13GemmUniversalIN4cute5tupleIJiiiiEEENS1_10collective13CollectiveMmaINS1_34MainloopSm90TmaGmmaWarpSpecializedILi3ENS5_IJNS4_1CILi2EEESB_NSA_ILi1EEEEEENS1_32KernelTmaWarpSpecializedPingpongEEENS5_IJNSA_ILi64EEENSA_ILi128EEENSA_ILi32EEEEEENS_10tfloat32_tENS5_IJlSC_lEEESK_SL_NS4_8TiledMMAINS4_8MMA_AtomIJNS4_4SM904GMMA30MMA_64x128x8_F32TF32TF32_SS_TNILNSP_7ScaleInE1ELSR_1EEEEEENS4_6LayoutINS5_IJSC_SC_SC_EEENS5_IJNSA_ILi0EEESW_SW_EEEEENS5_IJNS4_10UnderscoreESZ_SZ_EEEEENS4_23SM90_TMA_LOAD_MULTICASTENS4_14ComposedLayoutINS4_7SwizzleILi3ELi4ELi3EEENS4_18smem_ptr_flag_bitsILi32EEENSU_INS5_IJNSA_ILi8EEESI_EEENS5_IJSI_SC_EEEEEEEvNS4_8identityES12_S1C_vS1D_EENS_8epilogue10collective6detail29Sm90TmaWarpSpecializedAdapterINS1G_15DefaultEpilogueISK_SL_SL_NS1F_6thread17LinearCombinationISK_Li1EffLNS1K_9ScaleType4KindE0ELNS_15FloatRoundStyleE2ESK_EENS1_15EpilogueDefaultEEEEEvvEEEEvNT_6ParamsE)
        /*0008*/ 	.word	0x000000a8


	//----- nvinfo : EIATTR_FRAME_SIZE
	.align		4
.L_15:
        /*000c*/ 	.byte	0x04, 0x11
        /*000e*/ 	.short	(.L_17 - .L_16)
	.align		4
.L_16:
        /*0010*/ 	.word	index@(_ZN7cutlass13device_kernelINS_4gemm6kernel13GemmUniversalIN4cute5tupleIJiiiiEEENS1_10collective13CollectiveMmaINS1_34MainloopSm90TmaGmmaWarpSpecializedILi3ENS5_IJNS4_1CILi2EEESB_NSA_ILi1EEEEEENS1_32KernelTmaWarpSpecializedPingpongEEENS5_IJNSA_ILi64EEENSA_ILi128EEENSA_ILi32EEEEEENS_10tfloat32_tENS5_IJlSC_lEEESK_SL_NS4_8TiledMMAINS4_8MMA_AtomIJNS4_4SM904GMMA30MMA_64x128x8_F32TF32TF32_SS_TNILNSP_7ScaleInE1ELSR_1EEEEEENS4_6LayoutINS5_IJSC_SC_SC_EEENS5_IJNSA_ILi0EEESW_SW_EEEEENS5_IJNS4_10UnderscoreESZ_SZ_EEEEENS4_23SM90_TMA_LOAD_MULTICASTENS4_14ComposedLayoutINS4_7SwizzleILi3ELi4ELi3EEENS4_18smem_ptr_flag_bitsILi32EEENSU_INS5_IJNSA_ILi8EEESI_EEENS5_IJSI_SC_EEEEEEEvNS4_8identityES12_S1C_vS1D_EENS_8epilogue10collective6detail29Sm90TmaWarpSpecializedAdapterINS1G_15DefaultEpilogueISK_SL_SL_NS1F_6thread17LinearCombinationISK_Li1EffLNS1K_9ScaleType4KindE0ELNS_15FloatRoundStyleE2ESK_EENS1_15EpilogueDefaultEEEEEvvEEEEvNT_6ParamsE)
        /*0014*/ 	.word	0x00000008


	//----- nvinfo : EIATTR_MIN_STACK_SIZE
	.align		4
.L_17:
        /*0018*/ 	.byte	0x04, 0x12
        /*001a*/ 	.short	(.L_19 - .L_18)
	.align		4
.L_18:
        /*001c*/ 	.word	index@(_ZN7cutlass13device_kernelINS_4gemm6kernel13GemmUniversalIN4cute5tupleIJiiiiEEENS1_10collective13CollectiveMmaINS1_34MainloopSm90TmaGmmaWarpSpecializedILi3ENS5_IJNS4_1CILi2EEESB_NSA_ILi1EEEEEENS1_32KernelTmaWarpSpecializedPingpongEEENS5_IJNSA_ILi64EEENSA_ILi128EEENSA_ILi32EEEEEENS_10tfloat32_tENS5_IJlSC_lEEESK_SL_NS4_8TiledMMAINS4_8MMA_AtomIJNS4_4SM904GMMA30MMA_64x128x8_F32TF32TF32_SS_TNILNSP_7ScaleInE1ELSR_1EEEEEENS4_6LayoutINS5_IJSC_SC_SC_EEENS5_IJNSA_ILi0EEESW_SW_EEEEENS5_IJNS4_10UnderscoreESZ_SZ_EEEEENS4_23SM90_TMA_LOAD_MULTICASTENS4_14ComposedLayoutINS4_7SwizzleILi3ELi4ELi3EEENS4_18smem_ptr_flag_bitsILi32EEENSU_INS5_IJNSA_ILi8EEESI_EEENS5_IJSI_SC_EEEEEEEvNS4_8identityES12_S1C_vS1D_EENS_8epilogue10collective6detail29Sm90TmaWarpSpecializedAdapterINS1G_15DefaultEpilogueISK_SL_SL_NS1F_6thread17LinearCombinationISK_Li1EffLNS1K_9ScaleType4KindE0ELNS_15FloatRoundStyleE2ESK_EENS1_15EpilogueDefaultEEEEEvvEEEEvNT_6ParamsE)
        /*0020*/ 	.word	0x00000008
.L_19:


//--------------------- .nv.compat                --------------------------
	.section	.nv.compat,"",@"SHT_CUDA_COMPAT_INFO"
	.align	4
        /*0000*/ 	.byte	0x02, 0x09, 0x01, 0x00, 0x02, 0x02, 0x04, 0x00, 0x02, 0x05, 0x05, 0x00, 0x03, 0x07, 0x01, 0x01
        /*0010*/ 	.byte	0x02, 0x03, 0x01, 0x00, 0x02, 0x06, 0x01, 0x00, 0x04, 0x0b, 0x08, 0x00, 0x00, 0x00, 0x00, 0x00
        /*0020*/ 	.byte	0x00, 0x00, 0x00, 0x00


//--------------------- .nv.info._ZN7cutlass13device_kernelINS_4gemm6kernel13GemmUniversalIN4cute5tupleIJiiiiEEENS1_10collective13CollectiveMmaINS1_34MainloopSm90TmaGmmaWarpSpecializedILi3ENS5_IJNS4_1CILi2EEESB_NSA_ILi1EEEEEENS1_32KernelTmaWarpSpecializedPingpongEEENS5_IJNSA_ILi64EEENSA_ILi128EEENSA_ILi32EEEEEENS_10tfloat32_tENS5_IJlSC_lEEESK_SL_NS4_8TiledMMAINS4_8MMA_AtomIJNS4_4SM904GMMA30MMA_64x128x8_F32TF32TF32_SS_TNILNSP_7ScaleInE1ELSR_1EEEEEENS4_6LayoutINS5_IJSC_SC_SC_EEENS5_IJNSA_ILi0EEESW_SW_EEEEENS5_IJNS4_10UnderscoreESZ_SZ_EEEEENS4_23SM90_TMA_LOAD_MULTICASTENS4_14ComposedLayoutINS4_7SwizzleILi3ELi4ELi3EEENS4_18smem_ptr_flag_bitsILi32EEENSU_INS5_IJNSA_ILi8EEESI_EEENS5_IJSI_SC_EEEEEEEvNS4_8identityES12_S1C_vS1D_EENS_8epilogue10collective6detail29Sm90TmaWarpSpecializedAdapterINS1G_15DefaultEpilogueISK_SL_SL_NS1F_6thread17LinearCombinationISK_Li1EffLNS1K_9ScaleType4KindE0ELNS_15FloatRoundStyleE2ESK_EENS1_15EpilogueDefaultEEEEEvvEEEEvNT_6ParamsE --------------------------
	.section	.nv.info._ZN7cutlass13device_kernelINS_4gemm6kernel13GemmUniversalIN4cute5tupleIJiiiiEEENS1_10collective13CollectiveMmaINS1_34MainloopSm90TmaGmmaWarpSpecializedILi3ENS5_IJNS4_1CILi2EEESB_NSA_ILi1EEEEEENS1_32KernelTmaWarpSpecializedPingpongEEENS5_IJNSA_ILi64EEENSA_ILi128EEENSA_ILi32EEEEEENS_10tfloat32_tENS5_IJlSC_lEEESK_SL_NS4_8TiledMMAINS4_8MMA_AtomIJNS4_4SM904GMMA30MMA_64x128x8_F32TF32TF32_SS_TNILNSP_7ScaleInE1ELSR_1EEEEEENS4_6LayoutINS5_IJSC_SC_SC_EEENS5_IJNSA_ILi0EEESW_SW_EEEEENS5_IJNS4_10UnderscoreESZ_SZ_EEEEENS4_23SM90_TMA_LOAD_MULTICASTENS4_14ComposedLayoutINS4_7SwizzleILi3ELi4ELi3EEENS4_18smem_ptr_flag_bitsILi32EEENSU_INS5_IJNSA_ILi8EEESI_EEENS5_IJSI_SC_EEEEEEEvNS4_8identityES12_S1C_vS1D_EENS_8epilogue10collective6detail29Sm90TmaWarpSpecializedAdapterINS1G_15DefaultEpilogueISK_SL_SL_NS1F_6thread17LinearCombinationISK_Li1EffLNS1K_9ScaleType4KindE0ELNS_15FloatRoundStyleE2ESK_EENS1_15EpilogueDefaultEEEEEvvEEEEvNT_6ParamsE,"",@"SHT_CUDA_INFO"
	.sectionflags	@""
	.align	4


	//----- nvinfo : EIATTR_CUDA_API_VERSION
	.align		4
        /*0000*/ 	.byte	0x04, 0x37
        /*0002*/ 	.short	(.L_21 - .L_20)
.L_20:
        /*0004*/ 	.word	0x00000082


	//----- nvinfo : EIATTR_KPARAM_INFO
	.align		4
.L_21:
        /*0008*/ 	.byte	0x04, 0x17
        /*000a*/ 	.short	(.L_23 - .L_22)
.L_22:
        /*000c*/ 	.word	0x00000000
        /*0010*/ 	.short	0x0000
        /*0012*/ 	.short	0x0070
        /*0014*/ 	.byte	0x00, 0xf0, 0x01, 0x10


	//----- nvinfo : EIATTR_SPARSE_MMA_MASK
	.align		4
.L_23:
        /*0018*/ 	.byte	0x03, 0x50
        /*001a*/ 	.short	0x0000


	//----- nvinfo : EIATTR_MAXREG_COUNT
	.align		4
        /*001c*/ 	.byte	0x03, 0x1b
        /*001e*/ 	.short	0x00a8


	//----- nvinfo : EIATTR_NUM_BARRIERS
	.align		4
        /*0020*/ 	.byte	0x02, 0x4c
        /*0022*/ 	.byte	0x01
	.zero		1


	//----- nvinfo : EIATTR_EXTERNS
	.align		4
        /*0024*/ 	.byte	0x04, 0x0f
        /*0026*/ 	.short	(.L_25 - .L_24)


	//   ....[0]....
	.align		4
.L_24:
        /*0028*/ 	.word	index@(__assertfail)


	//----- nvinfo : EIATTR_ANNOTATIONS
	.align		4
.L_25:
        /*002c*/ 	.byte	0x04, 0x55
        /*002e*/ 	.short	(.L_27 - .L_26)


	//   ....[0]....
.L_26:
        /*0030*/ 	.word	0x00000001
        /*0034*/ 	.byte	0x90, 0x0d, 0x00, 0x00, 0x01, 0x00, 0x00, 0x00, 0x40, 0x14, 0x00, 0x00, 0x01, 0x00, 0x00, 0x00
        /*0044*/ 	.byte	0x40, 0x63, 0x00, 0x00, 0x01, 0x00, 0x00, 0x00, 0x70, 0x70, 0x00, 0x00


	//----- nvinfo : EIATTR_MERCURY_ISA_VERSION
	.align		4
.L_27:
        /*0050*/ 	.byte	0x03, 0x5f
        /*0052*/ 	.short	0x0101


	//----- nvinfo : EIATTR_INT_WARP_WIDE_INSTR_OFFSETS
	.align		4
        /*0054*/ 	.byte	0x04, 0x31
        /*0056*/ 	.short	(.L_29 - .L_28)


	//   ....[0]....
.L_28:
        /*0058*/ 	.word	0x000004d0


	//   ....[1]....
        /*005c*/ 	.word	0x000004f0


	//   ....[2]....
        /*0060*/ 	.word	0x00000510


	//   ....[3]....
        /*0064*/ 	.word	0x000005d0


	//   ....[4]....
        /*0068*/ 	.word	0x000005f0


	//   ....[5]....
        /*006c*/ 	.word	0x00000650


	//   ....[6]....
        /*0070*/ 	.word	0x00000760


	//   ....[7]....
        /*0074*/ 	.word	0x00000790


	//   ....[8]....
        /*0078*/ 	.word	0x00002100


	//----- nvinfo : EIATTR_COOP_GROUP_MASK_REGIDS
	.align		4
.L_29:
        /*007c*/ 	.byte	0x04, 0x29
        /*007e*/ 	.short	(.L_31 - .L_30)


	//   ....[0]....
.L_30:
        /*0080*/ 	.word	0xffffffff


	//   ....[1]....
        /*0084*/ 	.word	0xffffffff


	//   ....[2]....
        /*0088*/ 	.word	0xffffffff


	//   ....[3]....
        /*008c*/ 	.word	0xffffffff


	//   ....[4]....
        /*0090*/ 	.word	0xffffffff


	//   ....[5]....
        /*0094*/ 	.word	0xffffffff


	//   ....[6]....
        /*0098*/ 	.word	0xffffffff


	//----- nvinfo : EIATTR_COOP_GROUP_INSTR_OFFSETS
	.align		4
.L_31:
        /*009c*/ 	.byte	0x04, 0x28
        /*009e*/ 	.short	(.L_33 - .L_32)


	//   ....[0]....
.L_32:
        /*00a0*/ 	.word	0x00000070


	//   ....[1]....
        /*00a4*/ 	.word	0x00000080


	//   ....[2]....
        /*00a8*/ 	.word	0x00000140


	//   ....[3]....
        /*00ac*/ 	.word	0x000002b0


	//   ....[4]....
        /*00b0*/ 	.word	0x000002f0


	//   ....[5]....
        /*00b4*/ 	.word	0x00000370


	//   ....[6]....
        /*00b8*/ 	.word	0x00000940


	//----- nvinfo : EIATTR_REG_RECONFIG
	.align		4
.L_33:
        /*00bc*/ 	.byte	0x01, 0x54
	.zero		2


	//----- nvinfo : EIATTR_SYSCALL_OFFSETS
	.align		4
        /*00c0*/ 	.byte	0x04, 0x46
        /*00c2*/ 	.short	(.L_35 - .L_34)


	//   ....[0]....
.L_34:
        /*00c4*/ 	.word	0x000018b0


	//----- nvinfo : EIATTR_MBARRIER_INSTR_OFFSETS
	.align		4
.L_35:
        /*00c8*/ 	.byte	0x04, 0x39
        /*00ca*/ 	.short	(.L_37 - .L_36)


	//   ....[0]....
.L_36:
        /*00cc*/ 	.word	0x00000240
        /*00d0*/ 	.word	0x000000ff
        /*00d4*/ 	.word	0x00000000
        /*00d8*/ 	.short	0x0100
        /*00da*/ 	.byte	0x08
	.zero		1


	//   ....[1]....
        /*00dc*/ 	.word	0x00000250
        /*00e0*/ 	.word	0x000000ff
        /*00e4*/ 	.word	0x00000018
        /*00e8*/ 	.short	0x0100
        /*00ea*/ 	.byte	0x08
	.zero		1


	//   ....[2]....
        /*00ec*/ 	.word	0x00000260
        /*00f0*/ 	.word	0x000000ff
        /*00f4*/ 	.word	0x00000008
        /*00f8*/ 	.short	0x0100
        /*00fa*/ 	.byte	0x08
	.zero		1


	//   ....[3]....
        /*00fc*/ 	.word	0x00000270
        /*0100*/ 	.word	0x000000ff
        /*0104*/ 	.word	0x00000020
        /*0108*/ 	.short	0x0100
        /*010a*/ 	.byte	0x08
	.zero		1


	//   ....[4]....
        /*010c*/ 	.word	0x00000280
        /*0110*/ 	.word	0x000000ff
        /*0114*/ 	.word	0x00000010
        /*0118*/ 	.short	0x0100
        /*011a*/ 	.byte	0x08
	.zero		1


	//   ....[5]....
        /*011c*/ 	.word	0x00000290
        /*0120*/ 	.word	0x000000ff
        /*0124*/ 	.word	0x00000028
        /*0128*/ 	.short	0x0100
        /*012a*/ 	.byte	0x08
	.zero		1


	//   ....[6]....
        /*012c*/ 	.word	0x000007e0
        /*0130*/ 	.word	0x000000ff
        /*0134*/ 	.word	0x00000060
        /*0138*/ 	.short	0x0100
        /*013a*/ 	.byte	0x08
	.zero		1


	//   ....[7]....
        /*013c*/ 	.word	0x00000870
        /*0140*/ 	.word	0x000000ff
        /*0144*/ 	.word	0x00000068
        /*0148*/ 	.short	0x0100
        /*014a*/ 	.byte	0x08
	.zero		1


	//   ....[8]....
        /*014c*/ 	.word	0x000008c0
        /*0150*/ 	.word	0x000000ff
        /*0154*/ 	.word	0x00000040
        /*0158*/ 	.short	0x0100
        /*015a*/ 	.byte	0x09
	.zero		1


	//   ....[9]....
        /*015c*/ 	.word	0x000008d0
        /*0160*/ 	.word	0x000000ff
        /*0164*/ 	.word	0x00000048
        /*0168*/ 	.short	0x0100
        /*016a*/ 	.byte	0x09
	.zero		1


	//   ....[10]....
        /*016c*/ 	.word	0x000008e0
        /*0170*/ 	.word	0x000000ff
        /*0174*/ 	.word	0x00000050
        /*0178*/ 	.short	0x0100
        /*017a*/ 	.byte	0x09
	.zero		1


	//   ....[11]....
        /*017c*/ 	.word	0x000008f0
        /*0180*/ 	.word	0x000000ff
        /*0184*/ 	.word	0x00000058
        /*0188*/ 	.short	0x0100
        /*018a*/ 	.byte	0x09
	.zero		1


	//   ....[12]....
        /*018c*/ 	.word	0x00001770
        /*0190*/ 	.word	0x000000ff
        /*0194*/ 	.word	0xfffffff8
        /*0198*/ 	.short	0x010a
        /*019a*/ 	.byte	0x2b
	.zero		1


	//   ....[13]....
        /*019c*/ 	.word	0x00001930
        /*01a0*/ 	.word	0x00000003
        /*01a4*/ 	.word	0x00000000
        /*01a8*/ 	.short	0x010a
        /*01aa*/ 	.byte	0x3f
	.zero		1


	//   ....[14]....
        /*01ac*/ 	.word	0x00001990
        /*01b0*/ 	.word	0x00000003
        /*01b4*/ 	.word	0x00000000
        /*01b8*/ 	.short	0x010a
        /*01ba*/ 	.byte	0x3f
	.zero		1


	//   ....[15]....
        /*01bc*/ 	.word	0x00001cf0
        /*01c0*/ 	.word	0x000000ff
        /*01c4*/ 	.word	0x00000000
        /*01c8*/ 	.short	0x010a
        /*01ca*/ 	.byte	0x04
	.zero		1


	//   ....[16]....
        /*01cc*/ 	.word	0x00001d30
        /*01d0*/ 	.word	0x000000ff
        /*01d4*/ 	.word	0x00000000
        /*01d8*/ 	.short	0x010a
        /*01da*/ 	.byte	0x04
	.zero		1


	//   ....[17]....
        /*01dc*/ 	.word	0x00001f90
        /*01e0*/ 	.word	0x00000005
        /*01e4*/ 	.word	0x00000000
        /*01e8*/ 	.short	0x0101
        /*01ea*/ 	.byte	0x3f
	.zero		1


	//   ....[18]....
        /*01ec*/ 	.word	0x000020a0
        /*01f0*/ 	.word	0x00000003
        /*01f4*/ 	.word	0x00000000
        /*01f8*/ 	.short	0x0101
        /*01fa*/ 	.byte	0x2e
	.zero		1


	//   ....[19]....
        /*01fc*/ 	.word	0x000021a0
        /*0200*/ 	.word	0x00000003
        /*0204*/ 	.word	0x00000000
        /*0208*/ 	.short	0x0101
        /*020a*/ 	.byte	0x3f
	.zero		1


	//   ....[20]....
        /*020c*/ 	.word	0x00002220
        /*0210*/ 	.word	0x000000ff
        /*0214*/ 	.word	0x00000008
        /*0218*/ 	.short	0x010a
        /*021a*/ 	.byte	0x2b
	.zero		1


	//   ....[21]....
        /*021c*/ 	.word	0x00006380
        /*0220*/ 	.word	0x00000000
        /*0224*/ 	.word	0x00000000
        /*0228*/ 	.short	0x0101
        /*022a*/ 	.byte	0x2e
	.zero		1


	//   ....[22]....
        /*022c*/ 	.word	0x00006d90
        /*0230*/ 	.word	0x0000000b
        /*0234*/ 	.word	0x00000018
        /*0238*/ 	.short	0x010a
        /*023a*/ 	.byte	0x3f
	.zero		1


	//   ....[23]....
        /*023c*/ 	.word	0x000071a0
        /*0240*/ 	.word	0x00000006
        /*0244*/ 	.word	0x00000068
        /*0248*/ 	.short	0x0101
        /*024a*/ 	.byte	0x3f
	.zero		1


	//   ....[24]....
        /*024c*/ 	.word	0x000078c0
        /*0250*/ 	.word	0x00000007
        /*0254*/ 	.word	0x00000000
        /*0258*/ 	.short	0x010a
        /*025a*/ 	.byte	0x3f
	.zero		1


	//   ....[25]....
        /*025c*/ 	.word	0x00007940
        /*0260*/ 	.word	0x00000004
        /*0264*/ 	.word	0x00000000
        /*0268*/ 	.short	0x010a
        /*026a*/ 	.byte	0x3f
	.zero		1


	//   ....[26]....
        /*026c*/ 	.word	0x000079d0
        /*0270*/ 	.word	0x00000005
        /*0274*/ 	.word	0x00000000
        /*0278*/ 	.short	0x010a
        /*027a*/ 	.byte	0x3f
	.zero		1


	//   ....[27]....
        /*027c*/ 	.word	0x00007a40
        /*0280*/ 	.word	0x00000003
        /*0284*/ 	.word	0xfffffff8
        /*0288*/ 	.short	0x010a
        /*028a*/ 	.byte	0x3f
	.zero		1


	//   ....[28]....
        /*028c*/ 	.word	0x00007a90
        /*0290*/ 	.word	0x00000003
        /*0294*/ 	.word	0x00000000
        /*0298*/ 	.short	0x010a
        /*029a*/ 	.byte	0x3f
	.zero		1


	//   ....[29]....
        /*029c*/ 	.word	0x00007af0
        /*02a0*/ 	.word	0x00000005
        /*02a4*/ 	.word	0x00000000
        /*02a8*/ 	.short	0x010a
        /*02aa*/ 	.byte	0x3f
	.zero		1


	//   ....[30]....
        /*02ac*/ 	.word	0x00007b50
        /*02b0*/ 	.word	0x00000003
        /*02b4*/ 	.word	0x00000008
        /*02b8*/ 	.short	0x010a
        /*02ba*/ 	.byte	0x3f
	.zero		1


	//   ....[31]....
        /*02bc*/ 	.word	0x00007c20
        /*02c0*/ 	.word	0x0000000b
        /*02c4*/ 	.word	0x00000018
        /*02c8*/ 	.short	0x010a
        /*02ca*/ 	.byte	0x3f
	.zero		1


	//   ....[32]....
        /*02cc*/ 	.word	0x00007cf0
        /*02d0*/ 	.word	0x00000007
        /*02d4*/ 	.word	0x00000000
        /*02d8*/ 	.short	0x010a
        /*02da*/ 	.byte	0x3f
	.zero		1


	//   ....[33]....
        /*02dc*/ 	.word	0x00007d40
        /*02e0*/ 	.word	0x00000004
        /*02e4*/ 	.word	0x00000000
        /*02e8*/ 	.short	0x010a
        /*02ea*/ 	.byte	0x3f
	.zero		1


	//----- nvinfo : EIATTR_NUM_MBARRIERS
	.align		4
.L_37:
        /*02ec*/ 	.byte	0x03, 0x38
        /*02ee*/ 	.short	0x000c


	//----- nvinfo : EIATTR_EXIT_INSTR_OFFSETS
	.align		4
        /*02f0*/ 	.byte	0x04, 0x1c
        /*02f2*/ 	.short	(.L_39 - .L_38)


	//   ....[0]....
.L_38:
        /*02f4*/ 	.word	0x000013d0


	//   ....[1]....
        /*02f8*/ 	.word	0x00001430


	//   ....[2]....
        /*02fc*/ 	.word	0x000069a0


	//   ....[3]....
        /*0300*/ 	.word	0x000069d0


	//   ....[4]....
        /*0304*/ 	.word	0x00007a20


	//----- nvinfo : EIATTR_MAX_THREADS
	.align		4
.L_39:
        /*0308*/ 	.byte	0x04, 0x05
        /*030a*/ 	.short	(.L_41 - .L_40)
.L_40:
        /*030c*/ 	.word	0x00000180
        /*0310*/ 	.word	0x00000001
        /*0314*/ 	.word	0x00000001


	//----- nvinfo : EIATTR_CRS_STACK_SIZE
	.align		4
.L_41:
        /*0318*/ 	.byte	0x04, 0x1e
        /*031a*/ 	.short	(.L_43 - .L_42)
.L_42:
        /*031c*/ 	.word	0x00000000


	//----- nvinfo : EIATTR_CBANK_PARAM_SIZE
	.align		4
.L_43:
        /*0320*/ 	.byte	0x03, 0x19
        /*0322*/ 	.short	0x0470


	//----- nvinfo : EIATTR_PARAM_CBANK
	.align		4
        /*0324*/ 	.byte	0x04, 0x0a
        /*0326*/ 	.short	(.L_45 - .L_44)
	.align		4
.L_44:
        /*0328*/ 	.word	index@(.nv.constant0._ZN7cutlass13device_kernelINS_4gemm6kernel13GemmUniversalIN4cute5tupleIJiiiiEEENS1_10collective13CollectiveMmaINS1_34MainloopSm90TmaGmmaWarpSpecializedILi3ENS5_IJNS4_1CILi2EEESB_NSA_ILi1EEEEEENS1_32KernelTmaWarpSpecializedPingpongEEENS5_IJNSA_ILi64EEENSA_ILi128EEENSA_ILi32EEEEEENS_10tfloat32_tENS5_IJlSC_lEEESK_SL_NS4_8TiledMMAINS4_8MMA_AtomIJNS4_4SM904GMMA30MMA_64x128x8_F32TF32TF32_SS_TNILNSP_7ScaleInE1ELSR_1EEEEEENS4_6LayoutINS5_IJSC_SC_SC_EEENS5_IJNSA_ILi0EEESW_SW_EEEEENS5_IJNS4_10UnderscoreESZ_SZ_EEEEENS4_23SM90_TMA_LOAD_MULTICASTENS4_14ComposedLayoutINS4_7SwizzleILi3ELi4ELi3EEENS4_18smem_ptr_flag_bitsILi32EEENSU_INS5_IJNSA_ILi8EEESI_EEENS5_IJSI_SC_EEEEEEEvNS4_8identityES12_S1C_vS1D_EENS_8epilogue10collective6detail29Sm90TmaWarpSpecializedAdapterINS1G_15DefaultEpilogueISK_SL_SL_NS1F_6thread17LinearCombinationISK_Li1EffLNS1K_9ScaleType4KindE0ELNS_15FloatRoundStyleE2ESK_EENS1_15EpilogueDefaultEEEEEvvEEEEvNT_6ParamsE)
        /*032c*/ 	.short	0x0210
        /*032e*/ 	.short	0x0470


	//----- nvinfo : EIATTR_SW_WAR
	.align		4
.L_45:
        /*0330*/ 	.byte	0x04, 0x36
        /*0332*/ 	.short	(.L_47 - .L_46)
.L_46:
        /*0334*/ 	.word	0x00000008
.L_47:


//--------------------- .nv.callgraph             --------------------------
	.section	.nv.callgraph,"",@"SHT_CUDA_CALLGRAPH"
	.align	4
	.sectionentsize	8
	.align		4
        /*0000*/ 	.word	0x00000000
	.align		4
        /*0004*/ 	.word	0xffffffff
	.align		4
        /*0008*/ 	.word	index@(_ZN7cutlass13device_kernelINS_4gemm6kernel13GemmUniversalIN4cute5tupleIJiiiiEEENS1_10collective13CollectiveMmaINS1_34MainloopSm90TmaGmmaWarpSpecializedILi3ENS5_IJNS4_1CILi2EEESB_NSA_ILi1EEEEEENS1_32KernelTmaWarpSpecializedPingpongEEENS5_IJNSA_ILi64EEENSA_ILi128EEENSA_ILi32EEEEEENS_10tfloat32_tENS5_IJlSC_lEEESK_SL_NS4_8TiledMMAINS4_8MMA_AtomIJNS4_4SM904GMMA30MMA_64x128x8_F32TF32TF32_SS_TNILNSP_7ScaleInE1ELSR_1EEEEEENS4_6LayoutINS5_IJSC_SC_SC_EEENS5_IJNSA_ILi0EEESW_SW_EEEEENS5_IJNS4_10UnderscoreESZ_SZ_EEEEENS4_23SM90_TMA_LOAD_MULTICASTENS4_14ComposedLayoutINS4_7SwizzleILi3ELi4ELi3EEENS4_18smem_ptr_flag_bitsILi32EEENSU_INS5_IJNSA_ILi8EEESI_EEENS5_IJSI_SC_EEEEEEEvNS4_8identityES12_S1C_vS1D_EENS_8epilogue10collective6detail29Sm90TmaWarpSpecializedAdapterINS1G_15DefaultEpilogueISK_SL_SL_NS1F_6thread17LinearCombinationISK_Li1EffLNS1K_9ScaleType4KindE0ELNS_15FloatRoundStyleE2ESK_EENS1_15EpilogueDefaultEEEEEvvEEEEvNT_6ParamsE)
	.align		4
        /*000c*/ 	.word	index@(__assertfail)
	.align		4
        /*0010*/ 	.word	0x00000000
	.align		4
        /*0014*/ 	.word	0xfffffffe
	.align		4
        /*0018*/ 	.word	0x00000000
	.align		4
        /*001c*/ 	.word	0xfffffffd
	.align		4
        /*0020*/ 	.word	0x00000000
	.align		4
        /*0024*/ 	.word	0xfffffffc


//--------------------- .nv.constant4             --------------------------
	.section	.nv.constant4,"a",@progbits
	.align	8
	.align		8
.nv.constant4:
        /*0000*/ 	.dword	__assertfail
	.align		8
        /*0008*/ 	.dword	__unnamed_1
	.align		8
        /*0010*/ 	.dword	_ZN39_INTERNAL_3fc044ab_4_k_cu_65d61188_68014cuda3std3__45__cpo5beginE
	.align		8
        /*0018*/ 	.dword	_ZN39_INTERNAL_3fc044ab_4_k_cu_65d61188_68014cuda3std3__45__cpo3endE
	.align		8
        /*0020*/ 	.dword	_ZN39_INTERNAL_3fc044ab_4_k_cu_65d61188_68014cuda3std3__45__cpo6cbeginE
	.align		8
        /*0028*/ 	.dword	_ZN39_INTERNAL_3fc044ab_4_k_cu_65d61188_68014cuda3std3__45__cpo4cendE
	.align		8
        /*0030*/ 	.dword	_ZN39_INTERNAL_3fc044ab_4_k_cu_65d61188_68014cuda3std3__441_GLOBAL__N__3fc044ab_4_k_cu_65d61188_68016ignoreE
	.align		8
        /*0038*/ 	.dword	_ZN39_INTERNAL_3fc044ab_4_k_cu_65d61188_68014cuda3std3__419piecewise_constructE
	.align		8
        /*0040*/ 	.dword	_ZN39_INTERNAL_3fc044ab_4_k_cu_65d61188_68014cuda3std3__48in_placeE
	.align		8
        /*0048*/ 	.dword	_ZN39_INTERNAL_3fc044ab_4_k_cu_65d61188_68014cuda3std6ranges3__45__cpo4swapE
	.align		8
        /*0050*/ 	.dword	_ZN39_INTERNAL_3fc044ab_4_k_cu_65d61188_68014cuda3std6ranges3__45__cpo9iter_moveE
	.align		8
        /*0058*/ 	.dword	_ZN39_INTERNAL_3fc044ab_4_k_cu_65d61188_68014cute7productE
	.align		8
        /*0060*/ 	.dword	_ZN39_INTERNAL_3fc044ab_4_k_cu_65d61188_68014cute1_E
	.align		8
        /*0068*/ 	.dword	$str$22
	.align		8
        /*0070*/ 	.dword	$str$23


//--------------------- .text._ZN7cutlass13device_kernelINS_4gemm6kernel13GemmUniversalIN4cute5tupleIJiiiiEEENS1_10collective13CollectiveMmaINS1_34MainloopSm90TmaGmmaWarpSpecializedILi3ENS5_IJNS4_1CILi2EEESB_NSA_ILi1EEEEEENS1_32KernelTmaWarpSpecializedPingpongEEENS5_IJNSA_ILi64EEENSA_ILi128EEENSA_ILi32EEEEEENS_10tfloat32_tENS5_IJlSC_lEEESK_SL_NS4_8TiledMMAINS4_8MMA_AtomIJNS4_4SM904GMMA30MMA_64x128x8_F32TF32TF32_SS_TNILNSP_7ScaleInE1ELSR_1EEEEEENS4_6LayoutINS5_IJSC_SC_SC_EEENS5_IJNSA_ILi0EEESW_SW_EEEEENS5_IJNS4_10UnderscoreESZ_SZ_EEEEENS4_23SM90_TMA_LOAD_MULTICASTENS4_14ComposedLayoutINS4_7SwizzleILi3ELi4ELi3EEENS4_18smem_ptr_flag_bitsILi32EEENSU_INS5_IJNSA_ILi8EEESI_EEENS5_IJSI_SC_EEEEEEEvNS4_8identityES12_S1C_vS1D_EENS_8epilogue10collective6detail29Sm90TmaWarpSpecializedAdapterINS1G_15DefaultEpilogueISK_SL_SL_NS1F_6thread17LinearCombinationISK_Li1EffLNS1K_9ScaleType4KindE0ELNS_15FloatRoundStyleE2ESK_EENS1_15EpilogueDefaultEEEEEvvEEEEvNT_6ParamsE --------------------------
	.section	.text._ZN7cutlass13device_kernelINS_4gemm6kernel13GemmUniversalIN4cute5tupleIJiiiiEEENS1_10collective13CollectiveMmaINS1_34MainloopSm90TmaGmmaWarpSpecializedILi3ENS5_IJNS4_1CILi2EEESB_NSA_ILi1EEEEEENS1_32KernelTmaWarpSpecializedPingpongEEENS5_IJNSA_ILi64EEENSA_ILi128EEENSA_ILi32EEEEEENS_10tfloat32_tENS5_IJlSC_lEEESK_SL_NS4_8TiledMMAINS4_8MMA_AtomIJNS4_4SM904GMMA30MMA_64x128x8_F32TF32TF32_SS_TNILNSP_7ScaleInE1ELSR_1EEEEEENS4_6LayoutINS5_IJSC_SC_SC_EEENS5_IJNSA_ILi0EEESW_SW_EEEEENS5_IJNS4_10UnderscoreESZ_SZ_EEEEENS4_23SM90_TMA_LOAD_MULTICASTENS4_14ComposedLayoutINS4_7SwizzleILi3ELi4ELi3EEENS4_18smem_ptr_flag_bitsILi32EEENSU_INS5_IJNSA_ILi8EEESI_EEENS5_IJSI_SC_EEEEEEEvNS4_8identityES12_S1C_vS1D_EENS_8epilogue10collective6detail29Sm90TmaWarpSpecializedAdapterINS1G_15DefaultEpilogueISK_SL_SL_NS1F_6thread17LinearCombinationISK_Li1EffLNS1K_9ScaleType4KindE0ELNS_15FloatRoundStyleE2ESK_EENS1_15EpilogueDefaultEEEEEvvEEEEvNT_6ParamsE,"ax",@progbits
	.align	128
.text._ZN7cutlass13device_kernelINS_4gemm6kernel13GemmUniversalIN4cute5tupleIJiiiiEEENS1_10collective13CollectiveMmaINS1_34MainloopSm90TmaGmmaWarpSpecializedILi3ENS5_IJNS4_1CILi2EEESB_NSA_ILi1EEEEEENS1_32KernelTmaWarpSpecializedPingpongEEENS5_IJNSA_ILi64EEENSA_ILi128EEENSA_ILi32EEEEEENS_10tfloat32_tENS5_IJlSC_lEEESK_SL_NS4_8TiledMMAINS4_8MMA_AtomIJNS4_4SM904GMMA30MMA_64x128x8_F32TF32TF32_SS_TNILNSP_7ScaleInE1ELSR_1EEEEEENS4_6LayoutINS5_IJSC_SC_SC_EEENS5_IJNSA_ILi0EEESW_SW_EEEEENS5_IJNS4_10UnderscoreESZ_SZ_EEEEENS4_23SM90_TMA_LOAD_MULTICASTENS4_14ComposedLayoutINS4_7SwizzleILi3ELi4ELi3EEENS4_18smem_ptr_flag_bitsILi32EEENSU_INS5_IJNSA_ILi8EEESI_EEENS5_IJSI_SC_EEEEEEEvNS4_8identityES12_S1C_vS1D_EENS_8epilogue10collective6detail29Sm90TmaWarpSpecializedAdapterINS1G_15DefaultEpilogueISK_SL_SL_NS1F_6thread17LinearCombinationISK_Li1EffLNS1K_9ScaleType4KindE0ELNS_15FloatRoundStyleE2ESK_EENS1_15EpilogueDefaultEEEEEvvEEEEvNT_6ParamsE:
        .type           _ZN7cutlass13device_kernelINS_4gemm6kernel13GemmUniversalIN4cute5tupleIJiiiiEEENS1_10collective13CollectiveMmaINS1_34MainloopSm90TmaGmmaWarpSpecializedILi3ENS5_IJNS4_1CILi2EEESB_NSA_ILi1EEEEEENS1_32KernelTmaWarpSpecializedPingpongEEENS5_IJNSA_ILi64EEENSA_ILi128EEENSA_ILi32EEEEEENS_10tfloat32_tENS5_IJlSC_lEEESK_SL_NS4_8TiledMMAINS4_8MMA_AtomIJNS4_4SM904GMMA30MMA_64x128x8_F32TF32TF32_SS_TNILNSP_7ScaleInE1ELSR_1EEEEEENS4_6LayoutINS5_IJSC_SC_SC_EEENS5_IJNSA_ILi0EEESW_SW_EEEEENS5_IJNS4_10UnderscoreESZ_SZ_EEEEENS4_23SM90_TMA_LOAD_MULTICASTENS4_14ComposedLayoutINS4_7SwizzleILi3ELi4ELi3EEENS4_18smem_ptr_flag_bitsILi32EEENSU_INS5_IJNSA_ILi8EEESI_EEENS5_IJSI_SC_EEEEEEEvNS4_8identityES12_S1C_vS1D_EENS_8epilogue10collective6detail29Sm90TmaWarpSpecializedAdapterINS1G_15DefaultEpilogueISK_SL_SL_NS1F_6thread17LinearCombinationISK_Li1EffLNS1K_9ScaleType4KindE0ELNS_15FloatRoundStyleE2ESK_EENS1_15EpilogueDefaultEEEEEvvEEEEvNT_6ParamsE,@function
        .size           _ZN7cutlass13device_kernelINS_4gemm6kernel13GemmUniversalIN4cute5tupleIJiiiiEEENS1_10collective13CollectiveMmaINS1_34MainloopSm90TmaGmmaWarpSpecializedILi3ENS5_IJNS4_1CILi2EEESB_NSA_ILi1EEEEEENS1_32KernelTmaWarpSpecializedPingpongEEENS5_IJNSA_ILi64EEENSA_ILi128EEENSA_ILi32EEEEEENS_10tfloat32_tENS5_IJlSC_lEEESK_SL_NS4_8TiledMMAINS4_8MMA_AtomIJNS4_4SM904GMMA30MMA_64x128x8_F32TF32TF32_SS_TNILNSP_7ScaleInE1ELSR_1EEEEEENS4_6LayoutINS5_IJSC_SC_SC_EEENS5_IJNSA_ILi0EEESW_SW_EEEEENS5_IJNS4_10UnderscoreESZ_SZ_EEEEENS4_23SM90_TMA_LOAD_MULTICASTENS4_14ComposedLayoutINS4_7SwizzleILi3ELi4ELi3EEENS4_18smem_ptr_flag_bitsILi32EEENSU_INS5_IJNSA_ILi8EEESI_EEENS5_IJSI_SC_EEEEEEEvNS4_8identityES12_S1C_vS1D_EENS_8epilogue10collective6detail29Sm90TmaWarpSpecializedAdapterINS1G_15DefaultEpilogueISK_SL_SL_NS1F_6thread17LinearCombinationISK_Li1EffLNS1K_9ScaleType4KindE0ELNS_15FloatRoundStyleE2ESK_EENS1_15EpilogueDefaultEEEEEvvEEEEvNT_6ParamsE,(.L_x_199 - _ZN7cutlass13device_kernelINS_4gemm6kernel13GemmUniversalIN4cute5tupleIJiiiiEEENS1_10collective13CollectiveMmaINS1_34MainloopSm90TmaGmmaWarpSpecializedILi3ENS5_IJNS4_1CILi2EEESB_NSA_ILi1EEEEEENS1_32KernelTmaWarpSpecializedPingpongEEENS5_IJNSA_ILi64EEENSA_ILi128EEENSA_ILi32EEEEEENS_10tfloat32_tENS5_IJlSC_lEEESK_SL_NS4_8TiledMMAINS4_8MMA_AtomIJNS4_4SM904GMMA30MMA_64x128x8_F32TF32TF32_SS_TNILNSP_7ScaleInE1ELSR_1EEEEEENS4_6LayoutINS5_IJSC_SC_SC_EEENS5_IJNSA_ILi0EEESW_SW_EEEEENS5_IJNS4_10UnderscoreESZ_SZ_EEEEENS4_23SM90_TMA_LOAD_MULTICASTENS4_14ComposedLayoutINS4_7SwizzleILi3ELi4ELi3EEENS4_18smem_ptr_flag_bitsILi32EEENSU_INS5_IJNSA_ILi8EEESI_EEENS5_IJSI_SC_EEEEEEEvNS4_8identityES12_S1C_vS1D_EENS_8epilogue10collective6detail29Sm90TmaWarpSpecializedAdapterINS1G_15DefaultEpilogueISK_SL_SL_NS1F_6thread17LinearCombinationISK_Li1EffLNS1K_9ScaleType4KindE0ELNS_15FloatRoundStyleE2ESK_EENS1_15EpilogueDefaultEEEEEvvEEEEvNT_6ParamsE)
        .other          _ZN7cutlass13device_kernelINS_4gemm6kernel13GemmUniversalIN4cute5tupleIJiiiiEEENS1_10collective13CollectiveMmaINS1_34MainloopSm90TmaGmmaWarpSpecializedILi3ENS5_IJNS4_1CILi2EEESB_NSA_ILi1EEEEEENS1_32KernelTmaWarpSpecializedPingpongEEENS5_IJNSA_ILi64EEENSA_ILi128EEENSA_ILi32EEEEEENS_10tfloat32_tENS5_IJlSC_lEEESK_SL_NS4_8TiledMMAINS4_8MMA_AtomIJNS4_4SM904GMMA30MMA_64x128x8_F32TF32TF32_SS_TNILNSP_7ScaleInE1ELSR_1EEEEEENS4_6LayoutINS5_IJSC_SC_SC_EEENS5_IJNSA_ILi0EEESW_SW_EEEEENS5_IJNS4_10UnderscoreESZ_SZ_EEEEENS4_23SM90_TMA_LOAD_MULTICASTENS4_14ComposedLayoutINS4_7SwizzleILi3ELi4ELi3EEENS4_18smem_ptr_flag_bitsILi32EEENSU_INS5_IJNSA_ILi8EEESI_EEENS5_IJSI_SC_EEEEEEEvNS4_8identityES12_S1C_vS1D_EENS_8epilogue10collective6detail29Sm90TmaWarpSpecializedAdapterINS1G_15DefaultEpilogueISK_SL_SL_NS1F_6thread17LinearCombinationISK_Li1EffLNS1K_9ScaleType4KindE0ELNS_15FloatRoundStyleE2ESK_EENS1_15EpilogueDefaultEEEEEvvEEEEvNT_6ParamsE,@"STO_CUDA_ENTRY STV_DEFAULT"
_ZN7cutlass13device_kernelINS_4gemm6kernel13GemmUniversalIN4cute5tupleIJiiiiEEENS1_10collective13CollectiveMmaINS1_34MainloopSm90TmaGmmaWarpSpecializedILi3ENS5_IJNS4_1CILi2EEESB_NSA_ILi1EEEEEENS1_32KernelTmaWarpSpecializedPingpongEEENS5_IJNSA_ILi64EEENSA_ILi128EEENSA_ILi32EEEEEENS_10tfloat32_tENS5_IJlSC_lEEESK_SL_NS4_8TiledMMAINS4_8MMA_AtomIJNS4_4SM904GMMA30MMA_64x128x8_F32TF32TF32_SS_TNILNSP_7ScaleInE1ELSR_1EEEEEENS4_6LayoutINS5_IJSC_SC_SC_EEENS5_IJNSA_ILi0EEESW_SW_EEEEENS5_IJNS4_10UnderscoreESZ_SZ_EEEEENS4_23SM90_TMA_LOAD_MULTICASTENS4_14ComposedLayoutINS4_7SwizzleILi3ELi4ELi3EEENS4_18smem_ptr_flag_bitsILi32EEENSU_INS5_IJNSA_ILi8EEESI_EEENS5_IJSI_SC_EEEEEEEvNS4_8identityES12_S1C_vS1D_EENS_8epilogue10collective6detail29Sm90TmaWarpSpecializedAdapterINS1G_15DefaultEpilogueISK_SL_SL_NS1F_6thread17LinearCombinationISK_Li1EffLNS1K_9ScaleType4KindE0ELNS_15FloatRoundStyleE2ESK_EENS1_15EpilogueDefaultEEEEEvvEEEEvNT_6ParamsE:
[----:B------:R-:W0:Y:S02]  /*0000*/  LDC R1, c[0x0][0x28] ;  /* 0x00000a00ff017b82 */ /* 0x000e240000000800 */
[----:B0-----:R-:W-:Y:S01]  /*0010*/  VIADD R1, R1, 0xfffffff8 ;  /* 0xfffffff801017836 */ /* 0x001fe20000000000 */
[----:B------:R-:W0:Y:S01]  /*0020*/  S2R R4, SR_TID.X ;  /* 0x0000000000047919 */ /* 0x000e220000002100 */
[----:B------:R-:W-:Y:S01]  /*0030*/  ELECT P0, URZ, PT ;  /* 0x00000000003f782f */ /* 0x000fe20003800000 */
[----:B------:R-:W-:Y:S01]  /*0040*/  BSSY B0, `(.L_x_0) ;  /* 0x000000f000007945 */ /* 0x000fe20003800000 */
[--C-:B0-----:R-:W-:Y:S02]  /*0050*/  SHF.R.U32.HI R0, RZ, 0x5, R4.reuse ;  /* 0x00000005ff007819 */ /* 0x101fe40000011604 */
[----:B------:R-:W-:-:S03]  /*0060*/  SHF.R.U32.HI R7, RZ, 0x7, R4 ;  /* 0x00000007ff077819 */ /* 0x000fc60000011604 */
[----:B------:R-:W0:Y:S04]  /*0070*/  SHFL.IDX PT, R2, R0, RZ, 0x1f ;  /* 0x00001fff00027589 */ /* 0x000e2800000e0000 */
[----:B------:R1:W2:Y:S01]  /*0080*/  SHFL.IDX PT, R10, R7, RZ, 0x1f ;  /* 0x00001fff070a7589 */ /* 0x0002a200000e0000 */
[----:B0-----:R-:W-:-:S13]  /*0090*/  ISETP.NE.OR P0, PT, R2, RZ, !P0 ;  /* 0x000000ff0200720c */ /* 0x001fda0004705670 */
[----:B-12---:R-:W-:Y:S05]  /*00a0*/  @P0 BRA `(.L_x_1) ;  /* 0x0000000000200947 */ /* 0x006fea0003800000 */
[----:B------:R-:W-:Y:S02]  /*00b0*/  ULDC.64 UR4, c[0x0][0x198] ;  /* 0x0000660000047ab9 */ /* 0x000fe40000000a00 */
[----:B------:R-:W-:Y:S02]  /*00c0*/  UIADD3 UR6, UP0, UR4, 0xf0, URZ ;  /* 0x000000f004067890 */ /* 0x000fe4000ff1e03f */
[----:B------:R-:W-:Y:S02]  /*00d0*/  UIADD3 UR4, UP1, UR4, 0x1f0, URZ ;  /* 0x000001f004047890 */ /* 0x000fe4000ff3e03f */
[----:B------:R-:W-:Y:S02]  /*00e0*/  UIADD3.X UR7, URZ, UR5, URZ, UP0, !UPT ;  /* 0x000000053f077290 */ /* 0x000fe400087fe43f */
[----:B------:R-:W-:-:S07]  /*00f0*/  UIADD3.X UR5, URZ, UR5, URZ, UP1, !UPT ;  /* 0x000000053f057290 */ /* 0x000fce0008ffe43f */
[----:B------:R0:W-:Y:S02]  /*0100*/  UTMACCTL.PF [UR6] ;  /* 0x00000000060079b9 */ /* 0x0001e40008040000 */
[----:B------:R0:W-:Y:S02]  /*0110*/  UTMACCTL.PF [UR4] ;  /* 0x00000000040079b9 */ /* 0x0001e40008040000 */
[----:B0-----:R-:W-:Y:S01]  /*0120*/  NOP ;  /* 0x0000000000007918 */ /* 0x001fe20000000000 */
.L_x_1:
[----:B------:R-:W-:Y:S05]  /*0130*/  BSYNC B0 ;  /* 0x0000000000007941 */ /* 0x000fea0003800000 */
.L_x_0:
[----:B------:R-:W0:Y:S02]  /*0140*/  SHFL.IDX PT, R9, R0, RZ, 0x1f ;  /* 0x00001fff00097589 */ /* 0x000e2400000e0000 */
[----:B0-----:R-:W-:-:S13]  /*0150*/  ISETP.NE.AND P0, PT, R9, RZ, PT ;  /* 0x000000ff0900720c */ /* 0x001fda0003f05270 */
[----:B------:R-:W-:Y:S05]  /*0160*/  @P0 BRA `(.L_x_2) ;  /* 0x0000000000500947 */ /* 0x000fea0003800000 */
[----:B------:R-:W0:Y:S01]  /*0170*/  S2UR UR8, SR_CgaCtaId ;  /* 0x00000000000879c3 */ /* 0x000e220000008800 */
[----:B------:R-:W-:Y:S01]  /*0180*/  UMOV UR4, 0x400 ;  /* 0x0000040000047882 */ /* 0x000fe20000000000 */
[----:B------:R-:W-:Y:S01]  /*0190*/  UMOV UR5, 0x1 ;  /* 0x0000000100057882 */ /* 0x000fe20000000000 */
[----:B------:R-:W-:Y:S01]  /*01a0*/  UMOV UR6, 0x3 ;  /* 0x0000000300067882 */ /* 0x000fe20000000000 */
[----:B------:R-:W-:Y:S01]  /*01b0*/  ELECT P0, URZ, PT ;  /* 0x00000000003f782f */ /* 0x000fe20003800000 */
[----:B------:R-:W-:-:S04]  /*01c0*/  UIADD3 UR6, -UR6, 0x100000, URZ ;  /* 0x0010000006067890 */ /* 0x000fc8000fffe13f */
[----:B------:R-:W-:Y:S02]  /*01d0*/  USHF.L.U32 UR7, UR6, 0xb, URZ ;  /* 0x0000000b06077899 */ /* 0x000fe4000800063f */
[----:B------:R-:W-:Y:S02]  /*01e0*/  USHF.L.U32 UR6, UR6, 0x1, URZ ;  /* 0x0000000106067899 */ /* 0x000fe4000800063f */
[----:B0-----:R-:W-:Y:S02]  /*01f0*/  ULEA UR8, UR8, UR4, 0x18 ;  /* 0x0000000408087291 */ /* 0x001fe4000f8ec03f */
[----:B------:R-:W-:-:S04]  /*0200*/  UIADD3 UR4, -UR5, 0x100000, URZ ;  /* 0x0010000005047890 */ /* 0x000fc8000fffe13f */
[----:B------:R-:W-:Y:S02]  /*0210*/  USHF.L.U32 UR5, UR4, 0xb, URZ ;  /* 0x0000000b04057899 */ /* 0x000fe4000800063f */
[----:B------:R-:W-:Y:S01]  /*0220*/  USHF.L.U32 UR4, UR4, 0x1, URZ ;  /* 0x0000000104047899 */ /* 0x000fe2000800063f */
[----:B------:R-:W0:Y:S11]  /*0230*/  FENCE.VIEW.ASYNC.S ;  /* 0x00000000000073c6 */ /* 0x000e360000000000 */
[----:B0-----:R0:W1:Y:S01]  /*0240*/  SYNCS.EXCH.64 URZ, [UR8], UR4 ;  /* 0x00000004083f75b2 */ /* 0x0010620008000100 */
[----:B------:R0:W2:Y:S01]  /*0250*/  SYNCS.EXCH.64 URZ, [UR8+0x18], UR6 ;  /* 0x00001806083f75b2 */ /* 0x0000a20008000100 */
[----:B------:R0:W3:Y:S01]  /*0260*/  SYNCS.EXCH.64 URZ, [UR8+0x8], UR4 ;  /* 0x00000804083f75b2 */ /* 0x0000e20008000100 */
[----:B------:R0:W4:Y:S01]  /*0270*/  SYNCS.EXCH.64 URZ, [UR8+0x20], UR6 ;  /* 0x00002006083f75b2 */ /* 0x0001220008000100 */
[----:B------:R0:W0:Y:S01]  /*0280*/  SYNCS.EXCH.64 URZ, [UR8+0x10], UR4 ;  /* 0x00001004083f75b2 */ /* 0x0000220008000100 */
[----:B------:R0:W0:Y:S01]  /*0290*/  SYNCS.EXCH.64 URZ, [UR8+0x28], UR6 ;  /* 0x00002806083f75b2 */ /* 0x0000220008000100 */
[----:B------:R-:W-:Y:S01]  /*02a0*/  NOP ;  /* 0x0000000000007918 */ /* 0x000fe20000000000 */
.L_x_2:
[----:B------:R-:W5:Y:S01]  /*02b0*/  SHFL.IDX PT, R12, R0, RZ, 0x1f ;  /* 0x00001fff000c7589 */ /* 0x000f6200000e0000 */
[----:B------:R-:W1:Y:S01]  /*02c0*/  S2UR UR12, SR_CTAID.X ;  /* 0x00000000000c79c3 */ /* 0x000e620000002500 */
[----:B------:R-:W-:Y:S02]  /*02d0*/  SHF.R.S32.HI R3, RZ, 0x1f, R4 ;  /* 0x0000001fff037819 */ /* 0x000fe40000011404 */
[----:B------:R-:W-:Y:S01]  /*02e0*/  ELECT P0, URZ, PT ;  /* 0x00000000003f782f */ /* 0x000fe20003800000 */
[----:B------:R-:W2:Y:S01]  /*02f0*/  SHFL.IDX PT, R11, R0, RZ, 0x1f ;  /* 0x00001fff000b7589 */ /* 0x000ea200000e0000 */
[----:B0-----:R-:W-:Y:S01]  /*0300*/  ULDC UR4, c[0x0][0x150] ;  /* 0x0000540000047ab9 */ /* 0x001fe20000000800 */
[----:B------:R-:W-:Y:S02]  /*0310*/  LEA.HI R3, R3, R4, RZ, 0x7 ;  /* 0x0000000403037211 */ /* 0x000fe400078f38ff */
[----:B------:R-:W-:Y:S01]  /*0320*/  ELECT P1, URZ, PT ;  /* 0x00000000003f782f */ /* 0x000fe20003820000 */
[----:B------:R-:W0:Y:S01]  /*0330*/  S2R R6, SR_CTAID.Y ;  /* 0x0000000000067919 */ /* 0x000e220000002600 */
[----:B------:R-:W3:Y:S01]  /*0340*/  LDC R14, c[0x0][0x144] ;  /* 0x00005100ff0e7b82 */ /* 0x000ee20000000800 */
[----:B------:R-:W-:Y:S01]  /*0350*/  LOP3.LUT R3, R3, 0xffffff80, RZ, 0xc0, !PT ;  /* 0xffffff8003037812 */ /* 0x000fe200078ec0ff */
[----:B------:R-:W-:Y:S01]  /*0360*/  UMOV UR11, 0x80 ;  /* 0x00000080000b7882 */ /* 0x000fe20000000000 */
[----:B------:R-:W4:Y:S01]  /*0370*/  SHFL.IDX PT, R16, R7, RZ, 0x1f ;  /* 0x00001fff07107589 */ /* 0x000f2200000e0000 */
[----:B------:R-:W-:Y:S01]  /*0380*/  NOP ;  /* 0x0000000000007918 */ /* 0x000fe20000000000 */
[----:B------:R-:W-:Y:S01]  /*0390*/  NOP ;  /* 0x0000000000007918 */ /* 0x000fe20000000000 */
[----:B------:R-:W-:Y:S01]  /*03a0*/  IMAD.IADD R5, R4, 0x1, -R3 ;  /* 0x0000000104057824 */ /* 0x000fe200078e0a03 */
[C---:B------:R-:W-:Y:S01]  /*03b0*/  ISETP.NE.AND P4, PT, R10.reuse, RZ, PT ;  /* 0x000000ff0a00720c */ /* 0x040fe20003f85270 */
[----:B------:R-:W4:Y:S01]  /*03c0*/  LDC R15, c[0x0][0x140] ;  /* 0x00005000ff0f7b82 */ /* 0x000f220000000800 */
[----:B------:R-:W-:-:S02]  /*03d0*/  VIADD R36, R10, 0xffffffff ;  /* 0xffffffff0a247836 */ /* 0x000fc40000000000 */
[----:B------:R-:W-:Y:S01]  /*03e0*/  SHF.R.S32.HI R8, RZ, 0x1f, R5 ;  /* 0x0000001fff087819 */ /* 0x000fe20000011405 */
[----:B------:R-:W-:Y:S02]  /*03f0*/  IMAD.MOV.U32 R89, RZ, RZ, 0x1 ;  /* 0x00000001ff597424 */ /* 0x000fe400078e00ff */
[----:B------:R-:W-:Y:S02]  /*0400*/  ISETP.GE.U32.AND P6, PT, R36, 0x2, PT ;  /* 0x000000022400780c */ /* 0x000fe40003fc6070 */
[----:B-----5:R-:W-:Y:S01]  /*0410*/  ISETP.NE.OR P0, PT, R12, RZ, !P0 ;  /* 0x000000ff0c00720c */ /* 0x020fe20004705670 */
[----:B------:R-:W5:Y:S01]  /*0420*/  LDC R25, c[0x0][0x148] ;  /* 0x00005200ff197b82 */ /* 0x000f620000000800 */
[----:B-1----:R-:W-:Y:S02]  /*0430*/  I2FP.F32.U32 R12, UR12 ;  /* 0x0000000c000c7c45 */ /* 0x002fe40008201000 */
[----:B------:R-:W-:Y:S02]  /*0440*/  LEA.HI R3, R8, R5, RZ, 0x3 ;  /* 0x0000000508037211 */ /* 0x000fe400078f18ff */
[----:B--2---:R-:W-:Y:S01]  /*0450*/  ISETP.NE.OR P1, PT, R11, RZ, !P1 ;  /* 0x000000ff0b00720c */ /* 0x004fe20004f25670 */
[----:B------:R-:W-:Y:S01]  /*0460*/  FMUL R13, R12, UR4 ;  /* 0x000000040c0d7c20 */ /* 0x000fe20008400000 */
[--C-:B------:R-:W-:Y:S01]  /*0470*/  SHF.R.S32.HI R0, RZ, 0x3, R3.reuse ;  /* 0x00000003ff007819 */ /* 0x100fe20000011403 */
[----:B------:R-:W-:Y:S01]  /*0480*/  ULDC UR4, c[0x0][0x154] ;  /* 0x0000550000047ab9 */ /* 0x000fe20000000800 */
[----:B------:R-:W-:-:S02]  /*0490*/  SHF.R.S32.HI R3, RZ, 0x1f, R3 ;  /* 0x0000001fff037819 */ /* 0x000fc40000011403 */
[----:B------:R-:W-:Y:S01]  /*04a0*/  SHF.R.S32.HI R12, RZ, 0x1f, R9 ;  /* 0x0000001fff0c7819 */ /* 0x000fe20000011409 */
[----:B------:R-:W1:Y:S01]  /*04b0*/  F2I.U32.TRUNC.NTZ R13, R13 ;  /* 0x0000000d000d7305 */ /* 0x000e62000020f000 */
[----:B------:R-:W-:Y:S01]  /*04c0*/  LEA.HI R11, R3, R0, RZ, 0x2 ;  /* 0x00000000030b7211 */ /* 0x000fe200078f10ff */
[----:B------:R-:W-:Y:S01]  /*04d0*/  VOTEU.ALL UP1, P0 ;  /* 0x00000000003f7886 */ /* 0x000fe20000020000 */
[----:B------:R-:W-:Y:S01]  /*04e0*/  LEA.HI R12, R12, R9, RZ, 0x2 ;  /* 0x000000090c0c7211 */ /* 0x000fe200078f10ff */
[----:B------:R-:W-:Y:S01]  /*04f0*/  VOTEU.ALL UP0, P0 ;  /* 0x00000000003f7886 */ /* 0x000fe20000000000 */
[----:B------:R-:W-:Y:S01]  /*0500*/  SHF.R.S32.HI R3, RZ, 0x1f, R2 ;  /* 0x0000001fff037819 */ /* 0x000fe20000011402 */
[----:B------:R-:W-:Y:S01]  /*0510*/  VOTEU.ALL UP2, P1 ;  /* 0x00000000003f7886 */ /* 0x000fe20000840000 */
[----:B------:R-:W-:Y:S01]  /*0520*/  LOP3.LUT R11, R11, 0xfffffffc, RZ, 0xc0, !PT ;  /* 0xfffffffc0b0b7812 */ /* 0x000fe200078ec0ff */
[----:B------:R-:W2:Y:S01]  /*0530*/  @!UP1 S2UR UR7, SR_CgaCtaId ;  /* 0x00000000000799c3 */ /* 0x000ea20000008800 */
[----:B------:R-:W-:Y:S01]  /*0540*/  LOP3.LUT R12, R12, 0x3ffffffc, RZ, 0xc0, !PT ;  /* 0x3ffffffc0c0c7812 */ /* 0x000fe200078ec0ff */
[----:B------:R-:W-:Y:S01]  /*0550*/  @!UP1 UMOV UR6, 0x400 ;  /* 0x0000040000069882 */ /* 0x000fe20000000000 */
[----:B------:R-:W-:Y:S01]  /*0560*/  LEA.HI R3, R3, R2, RZ, 0x2 ;  /* 0x0000000203037211 */ /* 0x000fe200078f10ff */
[----:B------:R-:W-:Y:S01]  /*0570*/  IMAD.IADD R11, R0, 0x1, -R11 ;  /* 0x00000001000b7824 */ /* 0x000fe200078e0a0b */
[----:B------:R-:W-:Y:S01]  /*0580*/  @!UP2 UMOV UR9, 0x400 ;  /* 0x000004000009a882 */ /* 0x000fe20000000000 */
[----:B------:R-:W-:Y:S01]  /*0590*/  IMAD.IADD R12, R9, 0x1, -R12 ;  /* 0x00000001090c7824 */ /* 0x000fe200078e0a0c */
[----:B------:R-:W-:Y:S01]  /*05a0*/  LOP3.LUT R3, R3, 0xfffffffc, RZ, 0xc0, !PT ;  /* 0xfffffffc03037812 */ /* 0x000fe200078ec0ff */
[----:B------:R-:W5:Y:S01]  /*05b0*/  @!UP2 S2UR UR10, SR_CgaCtaId ;  /* 0x00000000000aa9c3 */ /* 0x000f620000008800 */
[----:B-1----:R-:W-:Y:S01]  /*05c0*/  IMAD.MOV R13, RZ, RZ, -R13 ;  /* 0x000000ffff0d7224 */ /* 0x002fe200078e0a0d */
[----:B------:R-:W-:Y:S01]  /*05d0*/  VOTEU.ALL UP3, P1 ;  /* 0x00000000003f7886 */ /* 0x000fe20000860000 */
[----:B------:R-:W-:Y:S01]  /*05e0*/  IMAD R11, R12, 0x4, R11 ;  /* 0x000000040c0b7824 */ /* 0x000fe200078e020b */
[----:B------:R-:W-:Y:S01]  /*05f0*/  VOTEU.ALL UP4, P1 ;  /* 0x00000000003f7886 */ /* 0x000fe20000880000 */
[----:B------:R-:W-:Y:S01]  /*0600*/  IMAD.IADD R9, R2, 0x1, -R3 ;  /* 0x0000000102097824 */ /* 0x000fe200078e0a03 */
[----:B0-----:R-:W-:Y:S01]  /*0610*/  I2FP.F32.U32 R2, R6 ;  /* 0x0000000600027245 */ /* 0x001fe20000201000 */
[----:B---3--:R-:W-:Y:S01]  /*0620*/  IMAD R21, R14, R13, UR12 ;  /* 0x0000000c0e157e24 */ /* 0x008fe2000f8e020d */
[C---:B------:R-:W-:Y:S01]  /*0630*/  LEA.HI R0, R11.reuse, R11, RZ, 0x1 ;  /* 0x0000000b0b007211 */ /* 0x040fe200078f08ff */
[C---:B------:R-:W-:Y:S01]  /*0640*/  IMAD.SHL.U32 R88, R11.reuse, 0x4, RZ ;  /* 0x000000040b587824 */ /* 0x040fe200078e00ff */
[----:B------:R-:W-:Y:S01]  /*0650*/  VOTEU.ALL UP5, P1 ;  /* 0x00000000003f7886 */ /* 0x000fe200008a0000 */
[----:B------:R-:W-:Y:S01]  /*0660*/  FMUL R2, R2, UR4 ;  /* 0x0000000402027c20 */ /* 0x000fe20008400000 */
[----:B------:R-:W-:Y:S01]  /*0670*/  LOP3.LUT R0, R0, 0xfffffffe, RZ, 0xc0, !PT ;  /* 0xfffffffe00007812 */ /* 0x000fe200078ec0ff */
[----:B------:R-:W-:Y:S01]  /*0680*/  UMOV UR4, 0x20 ;  /* 0x0000002000047882 */ /* 0x000fe20000000000 */
[----:B------:R-:W-:Y:S01]  /*0690*/  LOP3.LUT R88, R11, 0xc, R88, 0x78, !PT ;  /* 0x0000000c0b587812 */ /* 0x000fe200078e7858 */
[----:B------:R-:W-:-:S04]  /*06a0*/  @!UP1 UIADD3 UR4, -UR4, 0x100000, URZ ;  /* 0x0010000004049890 */ /* 0x000fc8000fffe13f */
[----:B------:R-:W-:Y:S02]  /*06b0*/  @!UP1 USHF.L.U32 UR5, UR4, 0xb, URZ ;  /* 0x0000000b04059899 */ /* 0x000fe4000800063f */
[----:B------:R-:W-:Y:S01]  /*06c0*/  @!UP1 USHF.L.U32 UR4, UR4, 0x1, URZ ;  /* 0x0000000104049899 */ /* 0x000fe2000800063f */
[----:B----4-:R-:W-:Y:S01]  /*06d0*/  ISETP.EQ.U32.AND P2, PT, R15, 0x1, PT ;  /* 0x000000010f00780c */ /* 0x010fe20003f42070 */
[----:B------:R-:W-:Y:S01]  /*06e0*/  IMAD.IADD R0, R11, 0x1, -R0 ;  /* 0x000000010b007824 */ /* 0x000fe200078e0a00 */
[----:B------:R-:W0:Y:S01]  /*06f0*/  F2I.U32.TRUNC.NTZ R2, R2 ;  /* 0x0000000200027305 */ /* 0x000e22000020f000 */
[----:B--2---:R-:W-:Y:S01]  /*0700*/  @!UP1 ULEA UR8, UR7, UR6, 0x18 ;  /* 0x0000000607089291 */ /* 0x004fe2000f8ec03f */
[----:B------:R-:W-:Y:S01]  /*0710*/  R2UR UR43, R16 ;  /* 0x00000000102b72ca */ /* 0x000fe200000e0000 */
[----:B------:R-:W-:-:S04]  /*0720*/  @!UP2 UIADD3 UR6, -UR11, 0x100000, URZ ;  /* 0x001000000b06a890 */ /* 0x000fc8000fffe13f */
[----:B------:R-:W-:Y:S02]  /*0730*/  @!UP2 USHF.L.U32 UR7, UR6, 0xb, URZ ;  /* 0x0000000b0607a899 */ /* 0x000fe4000800063f */
[----:B------:R-:W-:Y:S01]  /*0740*/  @!UP2 USHF.L.U32 UR6, UR6, 0x1, URZ ;  /* 0x000000010606a899 */ /* 0x000fe2000800063f */
[----:B------:R-:W-:Y:S01]  /*0750*/  ISETP.NE.AND P3, PT, R0, R21, PT ;  /* 0x000000150000720c */ /* 0x000fe20003f65270 */
[----:B------:R-:W-:Y:S01]  /*0760*/  VOTEU.ALL UP1, P0 ;  /* 0x00000000003f7886 */ /* 0x000fe20000020000 */
[----:B-----5:R-:W-:Y:S01]  /*0770*/  @!UP2 ULEA UR9, UR10, UR9, 0x18 ;  /* 0x000000090a09a291 */ /* 0x020fe2000f8ec03f */
[----:B------:R-:W-:Y:S01]  /*0780*/  LOP3.LUT P0, RZ, R5, 0x7, RZ, 0xc0, !PT ;  /* 0x0000000705ff7812 */ /* 0x000fe2000780c0ff */
[----:B------:R-:W-:Y:S01]  /*0790*/  VOTEU.ALL UP2, P1 ;  /* 0x00000000003f7886 */ /* 0x000fe20000840000 */
[----:B------:R-:W-:Y:S02]  /*07a0*/  ISETP.NE.AND P1, PT, R9, 0x3, PT ;  /* 0x000000030900780c */ /* 0x000fe40003f25270 */
[----:B------:R-:W-:-:S02]  /*07b0*/  ISETP.LT.U32.AND P0, PT, R88, 0x4, !P0 ;  /* 0x000000045800780c */ /* 0x000fc40004701070 */
[----:B------:R-:W-:Y:S01]  /*07c0*/  ISETP.EQ.OR P1, PT, R9, RZ, !P1 ;  /* 0x000000ff0900720c */ /* 0x000fe20004f22670 */
[----:B------:R-:W1:Y:S02]  /*07d0*/  FENCE.VIEW.ASYNC.S ;  /* 0x00000000000073c6 */ /* 0x000e640000000000 */
[----:B-1----:R1:W2:Y:S01]  /*07e0*/  @!UP0 SYNCS.EXCH.64 URZ, [UR8+0x60], UR4 ;  /* 0x00006004083f85b2 */ /* 0x0022a20008000100 */
[----:B0-----:R-:W-:Y:S01]  /*07f0*/  IMAD.MOV R20, RZ, RZ, -R2 ;  /* 0x000000ffff147224 */ /* 0x001fe200078e0a02 */
[----:B------:R-:W-:-:S03]  /*0800*/  @P3 LEA.HI R0, R88, R88, RZ, 0x1 ;  /* 0x0000005858003211 */ /* 0x000fc600078f08ff */
[----:B------:R-:W-:Y:S01]  /*0810*/  IMAD R3, R25, R20, R6 ;  /* 0x0000001419037224 */ /* 0x000fe200078e0206 */
[----:B------:R-:W-:Y:S02]  /*0820*/  ISETP.EQ.AND P1, PT, R10, RZ, P1 ;  /* 0x000000ff0a00720c */ /* 0x000fe40000f22270 */
[----:B------:R-:W-:Y:S02]  /*0830*/  @P3 SHF.R.S32.HI R0, RZ, 0x1, R0 ;  /* 0x00000001ff003819 */ /* 0x000fe40000011400 */
[----:B------:R-:W-:Y:S02]  /*0840*/  SEL R23, RZ, 0x1, !P1 ;  /* 0x00000001ff177807 */ /* 0x000fe40004800000 */
[----:B------:R-:W-:Y:S02]  /*0850*/  @P3 ISETP.NE.AND P5, PT, R0, R3, PT ;  /* 0x000000030000320c */ /* 0x000fe40003fa5270 */
[----:B------:R-:W-:Y:S01]  /*0860*/  SEL R0, RZ, 0x1, !P0 ;  /* 0x00000001ff007807 */ /* 0x000fe20004000000 */
[----:B------:R1:W0:Y:S01]  /*0870*/  @!UP1 SYNCS.EXCH.64 URZ, [UR8+0x68], UR4 ;  /* 0x00006804083f95b2 */ /* 0x0002220008000100 */
[----:B------:R-:W-:Y:S01]  /*0880*/  NOP ;  /* 0x0000000000007918 */ /* 0x000fe20000000000 */
[----:B------:R-:W-:-:S02]  /*0890*/  @P3 SEL R89, RZ, 0x1, P5 ;  /* 0x00000001ff593807 */ /* 0x000fc40002800000 */
[----:B------:R-:W-:Y:S02]  /*08a0*/  SEL R23, R23, 0x2, P6 ;  /* 0x0000000217177807 */ /* 0x000fe40003000000 */
[----:B------:R-:W-:Y:S01]  /*08b0*/  LOP3.LUT R89, R89, R0, RZ, 0xc0, !PT ;  /* 0x0000000059597212 */ /* 0x000fe200078ec0ff */
[----:B------:R1:W3:Y:S01]  /*08c0*/  @!UP2 SYNCS.EXCH.64 URZ, [UR9+0x40], UR6 ;  /* 0x00004006093fa5b2 */ /* 0x0002e20008000100 */
[----:B------:R1:W4:Y:S01]  /*08d0*/  @!UP3 SYNCS.EXCH.64 URZ, [UR9+0x48], UR6 ;  /* 0x00004806093fb5b2 */ /* 0x0003220008000100 */
[----:B------:R1:W0:Y:S01]  /*08e0*/  @!UP4 SYNCS.EXCH.64 URZ, [UR9+0x50], UR6 ;  /* 0x00005006093fc5b2 */ /* 0x0002220008000100 */
[----:B------:R1:W0:Y:S01]  /*08f0*/  @!UP5 SYNCS.EXCH.64 URZ, [UR9+0x58], UR6 ;  /* 0x00005806093fd5b2 */ /* 0x0002220008000100 */
[----:B------:R-:W-:Y:S01]  /*0900*/  NOP ;  /* 0x0000000000007918 */ /* 0x000fe20000000000 */
[----:B-12---:R-:W-:Y:S05]  /*0910*/  @!P2 BRA `(.L_x_3) ;  /* 0x000000000008a947 */ /* 0x006fea0003800000 */
[----:B0--34-:R-:W-:Y:S01]  /*0920*/  UCGABAR_ARV ;  /* 0x00000000000079c7 */ /* 0x019fe20008000000 */
[----:B------:R-:W-:Y:S05]  /*0930*/  BRA `(.L_x_4) ;  /* 0x0000000000047947 */ /* 0x000fea0003800000 */
.L_x_3:
[----:B0--34-:R-:W-:Y:S01]  /*0940*/  NOP ;  /* 0x0000000000007918 */ /* 0x019fe20000000000 */
.L_x_4:
[----:B------:R-:W-:Y:S01]  /*0950*/  ULDC.64 UR4, c[0x0][0x598] ;  /* 0x0001660000047ab9 */ /* 0x000fe20000000a00 */
[----:B------:R-:W-:Y:S01]  /*0960*/  ULDC.64 UR36, c[0x0][0x208] ;  /* 0x0000820000247ab9 */ /* 0x000fe20000000a00 */
[----:B------:R-:W-:-:S04]  /*0970*/  ISETP.NE.U32.AND P0, PT, RZ, UR4, PT ;  /* 0x00000004ff007c0c */ /* 0x000fc8000bf05070 */
[----:B------:R-:W-:-:S13]  /*0980*/  ISETP.NE.AND.EX P0, PT, RZ, UR5, PT, P0 ;  /* 0x00000005ff007c0c */ /* 0x000fda000bf05300 */
[----:B------:R-:W-:Y:S05]  /*0990*/  @!P0 BRA `(.L_x_5) ;  /* 0x00000000001c8947 */ /* 0x000fea0003800000 */
[----:B------:R-:W0:Y:S02]  /*09a0*/  LDC.64 R2, c[0x0][0x598] ;  /* 0x00016600ff027b82 */ /* 0x000e240000000a00 */
[----:B0-----:R-:W2:Y:S02]  /*09b0*/  LDG.E.64 R2, desc[UR36][R2.64] ;  /* 0x0000002402027981 */ /* 0x001ea4000c1e1b00 */
[----:B--2---:R-:W-:-:S04]  /*09c0*/  ISETP.NE.U32.AND P0, PT, R2, RZ, PT ;  /* 0x000000ff0200720c */ /* 0x004fc80003f05070 */
[----:B------:R-:W-:-:S13]  /*09d0*/  ISETP.NE.AND.EX P0, PT, R3, RZ, PT, P0 ;  /* 0x000000ff0300720c */ /* 0x000fda0003f05300 */
[----:B------:R-:W-:Y:S05]  /*09e0*/  @!P0 BRA `(.L_x_5) ;  /* 0x0000000000088947 */ /* 0x000fea0003800000 */
[----:B------:R0:W5:Y:S01]  /*09f0*/  LD.E R90, desc[UR36][R2.64] ;  /* 0x00000024025a7980 */ /* 0x000162000c101900 */
[----:B------:R-:W-:Y:S05]  /*0a00*/  BRA `(.L_x_6) ;  /* 0x0000000000247947 */ /* 0x000fea0003800000 */
.L_x_5:
[----:B------:R-:W-:Y:S02]  /*0a10*/  ULDC.64 UR4, c[0x0][0x588] ;  /* 0x0001620000047ab9 */ /* 0x000fe40000000a00 */
[----:B------:R-:W-:-:S04]  /*0a20*/  ISETP.NE.U32.AND P0, PT, RZ, UR4, PT ;  /* 0x00000004ff007c0c */ /* 0x000fc8000bf05070 */
[----:B------:R-:W-:-:S13]  /*0a30*/  ISETP.NE.AND.EX P0, PT, RZ, UR5, PT, P0 ;  /* 0x00000005ff007c0c */ /* 0x000fda000bf05300 */
[----:B------:R-:W-:Y:S05]  /*0a40*/  @!P0 BRA `(.L_x_7) ;  /* 0x00000000000c8947 */ /* 0x000fea0003800000 */
[----:B------:R-:W0:Y:S02]  /*0a50*/  LDC.64 R90, c[0x0][0x588] ;  /* 0x00016200ff5a7b82 */ /* 0x000e240000000a00 */
[----:B0-----:R1:W5:Y:S01]  /*0a60*/  LDG.E R90, desc[UR36][R90.64] ;  /* 0x000000245a5a7981 */ /* 0x001362000c1e1900 */
[----:B------:R-:W-:Y:S05]  /*0a70*/  BRA `(.L_x_6) ;  /* 0x0000000000087947 */ /* 0x000fea0003800000 */
.L_x_7:
[----:B------:R-:W-:Y:S02]  /*0a80*/  ULDC UR4, c[0x0][0x580] ;  /* 0x0001600000047ab9 */ /* 0x000fe40000000800 */
[----:B------:R-:W-:-:S07]  /*0a90*/  IMAD.U32 R90, RZ, RZ, UR4 ;  /* 0x00000004ff5a7e24 */ /* 0x000fce000f8e00ff */
.L_x_6:
[----:B------:R-:W-:Y:S02]  /*0aa0*/  ULDC.64 UR4, c[0x0][0x5a0] ;  /* 0x0001680000047ab9 */ /* 0x000fe40000000a00 */
[----:B------:R-:W-:-:S04]  /*0ab0*/  ISETP.NE.U32.AND P0, PT, RZ, UR4, PT ;  /* 0x00000004ff007c0c */ /* 0x000fc8000bf05070 */
[----:B------:R-:W-:-:S13]  /*0ac0*/  ISETP.NE.AND.EX P0, PT, RZ, UR5, PT, P0 ;  /* 0x00000005ff007c0c */ /* 0x000fda000bf05300 */
[----:B------:R-:W-:Y:S05]  /*0ad0*/  @!P0 BRA `(.L_x_8) ;  /* 0x00000000001c8947 */ /* 0x000fea0003800000 */
[----:B0-----:R-:W0:Y:S02]  /*0ae0*/  LDC.64 R2, c[0x0][0x5a0] ;  /* 0x00016800ff027b82 */ /* 0x001e240000000a00 */
[----:B0-----:R-:W2:Y:S02]  /*0af0*/  LDG.E.64 R2, desc[UR36][R2.64] ;  /* 0x0000002402027981 */ /* 0x001ea4000c1e1b00 */
[----:B--2---:R-:W-:-:S04]  /*0b00*/  ISETP.NE.U32.AND P0, PT, R2, RZ, PT ;  /* 0x000000ff0200720c */ /* 0x004fc80003f05070 */
[----:B------:R-:W-:-:S13]  /*0b10*/  ISETP.NE.AND.EX P0, PT, R3, RZ, PT, P0 ;  /* 0x000000ff0300720c */ /* 0x000fda0003f05300 */
[----:B------:R-:W-:Y:S05]  /*0b20*/  @!P0 BRA `(.L_x_8) ;  /* 0x0000000000088947 */ /* 0x000fea0003800000 */
[----:B-1----:R0:W5:Y:S01]  /*0b30*/  LD.E R91, desc[UR36][R2.64] ;  /* 0x00000024025b7980 */ /* 0x002162000c101900 */
[----:B------:R-:W-:Y:S05]  /*0b40*/  BRA `(.L_x_9) ;  /* 0x0000000000247947 */ /* 0x000fea0003800000 */
.L_x_8:
[----:B------:R-:W-:Y:S02]  /*0b50*/  ULDC.64 UR4, c[0x0][0x590] ;  /* 0x0001640000047ab9 */ /* 0x000fe40000000a00 */
[----:B------:R-:W-:-:S04]  /*0b60*/  ISETP.NE.U32.AND P0, PT, RZ, UR4, PT ;  /* 0x00000004ff007c0c */ /* 0x000fc8000bf05070 */
[----:B------:R-:W-:-:S13]  /*0b70*/  ISETP.NE.AND.EX P0, PT, RZ, UR5, PT, P0 ;  /* 0x00000005ff007c0c */ /* 0x000fda000bf05300 */
[----:B------:R-:W-:Y:S05]  /*0b80*/  @!P0 BRA `(.L_x_10) ;  /* 0x00000000000c8947 */ /* 0x000fea0003800000 */
[----:B0-----:R-:W1:Y:S02]  /*0b90*/  LDC.64 R2, c[0x0][0x590] ;  /* 0x00016400ff027b82 */ /* 0x001e640000000a00 */
[----:B-1----:R1:W5:Y:S01]  /*0ba0*/  LDG.E R91, desc[UR36][R2.64] ;  /* 0x00000024025b7981 */ /* 0x002362000c1e1900 */
[----:B------:R-:W-:Y:S05]  /*0bb0*/  BRA `(.L_x_9) ;  /* 0x0000000000087947 */ /* 0x000fea0003800000 */
.L_x_10:
[----:B------:R-:W-:Y:S02]  /*0bc0*/  ULDC UR4, c[0x0][0x584] ;  /* 0x0001610000047ab9 */ /* 0x000fe40000000800 */
[----:B-1----:R-:W-:-:S07]  /*0bd0*/  IMAD.U32 R91, RZ, RZ, UR4 ;  /* 0x00000004ff5b7e24 */ /* 0x002fce000f8e00ff */
.L_x_9:
[----:B01----:R-:W0:Y:S01]  /*0be0*/  LDC R2, c[0x0][0x65c] ;  /* 0x00019700ff027b82 */ /* 0x003e220000000800 */
[----:B------:R-:W-:Y:S01]  /*0bf0*/  ULDC UR6, c[0x0][0x28c] ;  /* 0x0000a30000067ab9 */ /* 0x000fe20000000800 */
[----:B------:R-:W-:Y:S01]  /*0c00*/  ISETP.NE.AND P0, PT, R10, 0x2, PT ;  /* 0x000000020a00780c */ /* 0x000fe20003f05270 */
[----:B------:R-:W-:Y:S01]  /*0c10*/  UIADD3 UR6, UR6, 0x1f, URZ ;  /* 0x0000001f06067890 */ /* 0x000fe2000fffe03f */
[----:B------:R-:W-:Y:S01]  /*0c20*/  IMAD.U32 R10, RZ, RZ, UR12 ;  /* 0x0000000cff0a7e24 */ /* 0x000fe2000f8e00ff */
[----:B------:R-:W-:Y:S01]  /*0c30*/  UMOV UR38, URZ ;  /* 0x0000003f00267c82 */ /* 0x000fe20008000000 */
[----:B------:R-:W-:Y:S01]  /*0c40*/  UMOV UR39, URZ ;  /* 0x0000003f00277c82 */ /* 0x000fe20008000000 */
[----:B------:R-:W-:Y:S01]  /*0c50*/  USHF.R.S32.HI UR7, URZ, 0x1f, UR6 ;  /* 0x0000001f3f077899 */ /* 0x000fe20008011406 */
[----:B------:R-:W-:-:S03]  /*0c60*/  ULDC.64 UR8, c[0x0][0x650] ;  /* 0x0001940000087ab9 */ /* 0x000fc60000000a00 */
[----:B------:R-:W-:-:S04]  /*0c70*/  ULEA.HI UR7, UR7, UR6, URZ, 0x5 ;  /* 0x0000000607077291 */ /* 0x000fc8000f8f283f */
[----:B------:R-:W-:Y:S01]  /*0c80*/  USHF.R.S32.HI UR40, URZ, 0x5, UR7 ;  /* 0x000000053f287899 */ /* 0x000fe20008011407 */
[----:B0-----:R-:W-:-:S13]  /*0c90*/  ISETP.NE.AND P1, PT, R2, 0x1, PT ;  /* 0x000000010200780c */ /* 0x001fda0003f25270 */
[----:B------:R-:W0:Y:S01]  /*0ca0*/  @P1 LDC R17, c[0x0][0x10] ;  /* 0x00000400ff111b82 */ /* 0x000e220000000800 */
[----:B------:R-:W-:Y:S02]  /*0cb0*/  @P1 IMAD.MOV.U32 R7, RZ, RZ, RZ ;  /* 0x000000ffff071224 */ /* 0x000fe400078e00ff */
[----:B------:R-:W-:-:S05]  /*0cc0*/  @P1 IMAD.MOV.U32 R11, RZ, RZ, RZ ;  /* 0x000000ffff0b1224 */ /* 0x000fca00078e00ff */
[----:B------:R-:W1:Y:S01]  /*0cd0*/  @!P1 LDC R3, c[0x0][0xc] ;  /* 0x00000300ff039b82 */ /* 0x000e620000000800 */
[----:B------:R-:W-:Y:S01]  /*0ce0*/  ULDC UR4, c[0x0][0xc] ;  /* 0x0000030000047ab9 */ /* 0x000fe20000000800 */
[----:B------:R-:W-:Y:S02]  /*0cf0*/  ULDC UR5, c[0x0][0x10] ;  /* 0x0000040000057ab9 */ /* 0x000fe40000000800 */
[----:B------:R-:W-:-:S04]  /*0d00*/  UIMAD.WIDE.U32 UR4, UR4, UR5, URZ ;  /* 0x00000005040472a5 */ /* 0x000fc8000f8e003f */
[----:B------:R-:W2:Y:S01]  /*0d10*/  LDC R0, c[0x0][0x14] ;  /* 0x00000500ff007b82 */ /* 0x000ea20000000800 */
[----:B0-----:R-:W-:-:S04]  /*0d20*/  @P1 IMAD.WIDE.U32 R16, R17, UR12, R6 ;  /* 0x0000000c11101c25 */ /* 0x001fc8000f8e0006 */
[----:B------:R-:W-:Y:S02]  /*0d30*/  @P1 IMAD.IADD R17, R17, 0x1, R11 ;  /* 0x0000000111111824 */ /* 0x000fe400078e020b */
[----:B------:R-:W-:Y:S02]  /*0d40*/  IMAD.MOV.U32 R11, RZ, RZ, RZ ;  /* 0x000000ffff0b7224 */ /* 0x000fe400078e00ff */
[----:B-1----:R-:W-:-:S04]  /*0d50*/  @!P1 IMAD.WIDE.U32 R10, R6, R3, R10 ;  /* 0x00000003060a9225 */ /* 0x002fc800078e000a */
[----:B------:R-:W-:Y:S02]  /*0d60*/  @!P1 IMAD.MOV.U32 R16, RZ, RZ, R10 ;  /* 0x000000ffff109224 */ /* 0x000fe400078e000a */
[----:B--2---:R-:W-:-:S04]  /*0d70*/  IMAD.WIDE.U32 R12, R0, UR4, RZ ;  /* 0x00000004000c7c25 */ /* 0x004fc8000f8e00ff */
[----:B------:R-:W-:Y:S01]  /*0d80*/  IMAD R3, R0, UR5, RZ ;  /* 0x0000000500037c24 */ /* 0x000fe2000f8e02ff */
[----:B------:R0:W-:Y:S01]  /*0d90*/  STL.64 [R1], R12 ;  /* 0x0000000c01007387 */ /* 0x0001e20000100a00 */
[----:B------:R-:W-:Y:S02]  /*0da0*/  @!P1 IMAD.MOV.U32 R17, RZ, RZ, R11 ;  /* 0x000000ffff119224 */ /* 0x000fe400078e000b */
[----:B------:R-:W-:Y:S01]  /*0db0*/  IMAD.IADD R0, R13, 0x1, R3 ;  /* 0x000000010d007824 */ /* 0x000fe200078e0203 */
[----:B------:R-:W-:Y:S06]  /*0dc0*/  @P0 BRA `(.L_x_11) ;  /* 0x0000000000200947 */ /* 0x000fec0003800000 */
[----:B------:R-:W-:Y:S01]  /*0dd0*/  UISETP.GE.U32.AND UP0, UPT, UR40, 0x3, UPT ;  /* 0x000000032800788c */ /* 0x000fe2000bf06070 */
[----:B------:R-:W-:Y:S01]  /*0de0*/  IADD3 R16, P0, R16, R12, RZ ;  /* 0x0000000c10107210 */ /* 0x000fe20007f1e0ff */
[----:B------:R-:W-:Y:S01]  /*0df0*/  UIMAD.WIDE.U32 UR4, UR40, -0x55555555, URZ ;  /* 0xaaaaaaab280478a5 */ /* 0x000fe2000f8e003f */
[----:B------:R-:W-:-:S03]  /*0e00*/  UMOV UR39, URZ ;  /* 0x0000003f00277c82 */ /* 0x000fc60008000000 */
[----:B------:R-:W-:Y:S01]  /*0e10*/  USHF.R.U32.HI UR4, URZ, 0x1, UR5 ;  /* 0x000000013f047899 */ /* 0x000fe20008011605 */
[----:B------:R-:W-:-:S03]  /*0e20*/  IMAD.X R17, R0, 0x1, R17, P0 ;  /* 0x0000000100117824 */ /* 0x000fc600000e0611 */
[----:B------:R-:W-:Y:S02]  /*0e30*/  UIMAD UR38, UR4, -0x3, UR40 ;  /* 0xfffffffd042678a4 */ /* 0x000fe4000f8e0228 */
[----:B------:R-:W-:-:S12]  /*0e40*/  @UP0 ULOP3.LUT UR39, UR4, 0x1, URZ, 0xc0, !UPT ;  /* 0x0000000104270892 */ /* 0x000fd8000f8ec03f */
.L_x_11:
[----:B------:R-:W-:Y:S01]  /*0e50*/  ISETP.GE.U32.AND P0, PT, R16, UR8, PT ;  /* 0x0000000810007c0c */ /* 0x000fe2000bf06070 */
[----:B------:R-:W-:Y:S01]  /*0e60*/  IMAD.MOV.U32 R22, RZ, RZ, -0x1 ;  /* 0xffffffffff167424 */ /* 0x000fe200078e00ff */
[----:B------:R-:W-:Y:S01]  /*0e70*/  PRMT R3, RZ, 0x7610, R3 ;  /* 0x00007610ff037816 */ /* 0x000fe20000000003 */
[----:B------:R-:W-:Y:S01]  /*0e80*/  IMAD.MOV.U32 R18, RZ, RZ, -0x1 ;  /* 0xffffffffff127424 */ /* 0x000fe200078e00ff */
[----:B------:R-:W-:Y:S01]  /*0e90*/  ISETP.GE.U32.AND.EX P0, PT, R17, UR9, PT, P0 ;  /* 0x0000000911007c0c */ /* 0x000fe2000bf06100 */
[----:B------:R-:W-:-:S12]  /*0ea0*/  IMAD.MOV.U32 R19, RZ, RZ, -0x1 ;  /* 0xffffffffff137424 */ /* 0x000fd800078e00ff */
[----:B------:R-:W-:Y:S05]  /*0eb0*/  @P0 BRA `(.L_x_12) ;  /* 0x0000000400280947 */ /* 0x000fea0003800000 */
[----:B------:R-:W1:Y:S01]  /*0ec0*/  LDC.64 R26, c[0x0][0x628] ;  /* 0x00018a00ff1a7b82 */ /* 0x000e620000000a00 */
[----:B------:R-:W-:Y:S02]  /*0ed0*/  IMAD.MOV.U32 R10, RZ, RZ, R16 ;  /* 0x000000ffff0a7224 */ /* 0x000fe400078e0010 */
[----:B------:R-:W-:-:S05]  /*0ee0*/  IMAD.MOV.U32 R11, RZ, RZ, R17 ;  /* 0x000000ffff0b7224 */ /* 0x000fca00078e0011 */
[----:B------:R-:W2:Y:S08]  /*0ef0*/  LDC R18, c[0x0][0x630] ;  /* 0x00018c00ff127b82 */ /* 0x000eb00000000800 */
[----:B------:R-:W3:Y:S01]  /*0f00*/  LDC.64 R28, c[0x0][0x620] ;  /* 0x00018800ff1c7b82 */ /* 0x000ee20000000a00 */
[----:B-1----:R-:W-:-:S04]  /*0f10*/  ISETP.NE.U32.AND P0, PT, R26, RZ, PT ;  /* 0x000000ff1a00720c */ /* 0x002fc80003f05070 */
[----:B------:R-:W-:-:S13]  /*0f20*/  ISETP.NE.AND.EX P0, PT, R27, RZ, PT, P0 ;  /* 0x000000ff1b00720c */ /* 0x000fda0003f05300 */
[----:B--23--:R-:W-:Y:S05]  /*0f30*/  @!P0 BRA `(.L_x_13) ;  /* 0x0000000000288947 */ /* 0x00cfea0003800000 */
[----:B------:R-:W1:Y:S02]  /*0f40*/  LDC R3, c[0x0][0x634] ;  /* 0x00018d00ff037b82 */ /* 0x000e640000000800 */
[----:B-1----:R-:W-:-:S05]  /*0f50*/  IADD3 R3, P0, R16, R3, RZ ;  /* 0x0000000310037210 */ /* 0x002fca0007f1e0ff */
[----:B------:R-:W-:-:S04]  /*0f60*/  IMAD.X R19, RZ, RZ, R17, P0 ;  /* 0x000000ffff137224 */ /* 0x000fc800000e0611 */
[----:B------:R-:W-:-:S04]  /*0f70*/  IMAD.WIDE.U32 R10, R19, R26, RZ ;  /* 0x0000001a130a7225 */ /* 0x000fc800078e00ff */
[----:B0-----:R-:W-:-:S04]  /*0f80*/  IMAD.WIDE.U32 R12, P0, R3, R27, R10 ;  /* 0x0000001b030c7225 */ /* 0x001fc8000780000a */
[----:B------:R-:W-:-:S04]  /*0f90*/  IMAD.WIDE.U32 R10, R3, R26, RZ ;  /* 0x0000001a030a7225 */ /* 0x000fc800078e00ff */
[----:B------:R-:W-:Y:S01]  /*0fa0*/  IMAD.X R15, RZ, RZ, RZ, P0 ;  /* 0x000000ffff0f7224 */ /* 0x000fe200000e06ff */
[----:B------:R-:W-:Y:S01]  /*0fb0*/  IADD3 RZ, P0, R11, R12, RZ ;  /* 0x0000000c0bff7210 */ /* 0x000fe20007f1e0ff */
[----:B------:R-:W-:-:S04]  /*0fc0*/  IMAD.MOV.U32 R14, RZ, RZ, R13 ;  /* 0x000000ffff0e7224 */ /* 0x000fc800078e000d */
[----:B------:R-:W-:-:S08]  /*0fd0*/  IMAD.WIDE.U32.X R10, R19, R27, R14, P0 ;  /* 0x0000001b130a7225 */ /* 0x000fd000000e040e */
.L_x_13:
[----:B------:R-:W1:Y:S01]  /*0fe0*/  LDC.64 R32, c[0x0][0x640] ;  /* 0x00019000ff207b82 */ /* 0x000e620000000a00 */
[-CC-:B------:R-:W-:Y:S02]  /*0ff0*/  SHF.R.U64 R30, R10, R18.reuse, R11.reuse ;  /* 0x000000120a1e7219 */ /* 0x180fe4000000120b */
[----:B------:R-:W-:Y:S02]  /*1000*/  SHF.R.U32.HI R3, RZ, R18, R11 ;  /* 0x00000012ff037219 */ /* 0x000fe4000001160b */
[----:B0-----:R-:W-:-:S03]  /*1010*/  IADD3 R13, P0, RZ, -R30, RZ ;  /* 0x8000001eff0d7210 */ /* 0x001fc60007f1e0ff */
[----:B------:R-:W0:Y:S02]  /*1020*/  LDC R14, c[0x0][0x618] ;  /* 0x00018600ff0e7b82 */ /* 0x000e240000000800 */
[----:B------:R-:W-:Y:S02]  /*1030*/  IMAD.X R3, RZ, RZ, ~R3, P0 ;  /* 0x000000ffff037224 */ /* 0x000fe400000e0e03 */
[----:B------:R-:W-:-:S04]  /*1040*/  IMAD.WIDE.U32 R10, R13, R28, R16 ;  /* 0x0000001c0d0a7225 */ /* 0x000fc800078e0010 */
[----:B------:R-:W2:Y:S01]  /*1050*/  LDC R15, c[0x0][0x608] ;  /* 0x00018200ff0f7b82 */ /* 0x000ea20000000800 */
[----:B------:R-:W-:Y:S02]  /*1060*/  IMAD R12, R3, R28, RZ ;  /* 0x0000001c030c7224 */ /* 0x000fe400078e02ff */
[----:B------:R-:W-:Y:S02]  /*1070*/  IMAD.MOV.U32 R28, RZ, RZ, 0x1 ;  /* 0x00000001ff1c7424 */ /* 0x000fe400078e00ff */
[----:B------:R-:W-:Y:S02]  /*1080*/  IMAD R3, R13, R29, R12 ;  /* 0x0000001d0d037224 */ /* 0x000fe400078e020c */
[----:B------:R-:W-:Y:S01]  /*1090*/  IMAD.MOV.U32 R12, RZ, RZ, -0x1 ;  /* 0xffffffffff0c7424 */ /* 0x000fe200078e00ff */
[----:B------:R-:W3:Y:S01]  /*10a0*/  LDC R31, c[0x0][0x658] ;  /* 0x00019600ff1f7b82 */ /* 0x000ee20000000800 */
[----:B------:R-:W-:Y:S01]  /*10b0*/  IMAD.IADD R3, R11, 0x1, R3 ;  /* 0x000000010b037824 */ /* 0x000fe200078e0203 */
[----:B-1----:R-:W-:-:S04]  /*10c0*/  ISETP.NE.U32.AND P0, PT, R32, RZ, PT ;  /* 0x000000ff2000720c */ /* 0x002fc80003f05070 */
[----:B------:R-:W-:Y:S02]  /*10d0*/  ISETP.NE.AND.EX P0, PT, R33, RZ, PT, P0 ;  /* 0x000000ff2100720c */ /* 0x000fe40003f05300 */
[----:B------:R-:W1:Y:S01]  /*10e0*/  LDC R24, c[0x0][0x600] ;  /* 0x00018000ff187b82 */ /* 0x000e620000000800 */
[-CC-:B0-----:R-:W-:Y:S02]  /*10f0*/  SHF.R.U64 R27, R10, R14.reuse, R3.reuse ;  /* 0x0000000e0a1b7219 */ /* 0x181fe40000001203 */
[----:B------:R-:W-:-:S05]  /*1100*/  SHF.R.U32.HI R10, RZ, R14, R3 ;  /* 0x0000000eff0a7219 */ /* 0x000fca0000011603 */
[----:B------:R-:W0:Y:S01]  /*1110*/  LDC R22, c[0x0][0x648] ;  /* 0x00019200ff167b82 */ /* 0x000e220000000800 */
[-CC-:B--2---:R-:W-:Y:S02]  /*1120*/  SHF.R.U64 R35, R27, R15.reuse, R10.reuse ;  /* 0x0000000f1b237219 */ /* 0x184fe4000000120a */
[----:B------:R-:W-:-:S05]  /*1130*/  SHF.R.U32.HI R10, RZ, R15, R10 ;  /* 0x0000000fff0a7219 */ /* 0x000fca000001160a */
[----:B------:R-:W2:Y:S01]  /*1140*/  LDC R26, c[0x0][0x638] ;  /* 0x00018e00ff1a7b82 */ /* 0x000ea20000000800 */
[-CC-:B---3--:R-:W-:Y:S02]  /*1150*/  SHF.R.U64 R34, R35, R31.reuse, R10.reuse ;  /* 0x0000001f23227219 */ /* 0x188fe4000000120a */
[-C--:B------:R-:W-:Y:S02]  /*1160*/  SHF.L.U32 R3, R12, R31.reuse, RZ ;  /* 0x0000001f0c037219 */ /* 0x080fe400000006ff */
[----:B------:R-:W-:Y:S01]  /*1170*/  SHF.R.U32.HI R11, RZ, R31, R10 ;  /* 0x0000001fff0b7219 */ /* 0x000fe2000001160a */
[----:B------:R-:W-:Y:S01]  /*1180*/  IMAD.MOV.U32 R10, RZ, RZ, R34 ;  /* 0x000000ffff0a7224 */ /* 0x000fe200078e0022 */
[----:B------:R-:W-:Y:S01]  /*1190*/  LOP3.LUT R18, RZ, R3, RZ, 0x33, !PT ;  /* 0x00000003ff127212 */ /* 0x000fe200078e33ff */
[----:B------:R-:W3:Y:S01]  /*11a0*/  LDC R29, c[0x0][0x610] ;  /* 0x00018400ff1d7b82 */ /* 0x000ee20000000800 */
[----:B------:R-:W-:Y:S05]  /*11b0*/  @!P0 BRA `(.L_x_14) ;  /* 0x0000000000288947 */ /* 0x000fea0003800000 */
[----:B------:R-:W4:Y:S02]  /*11c0*/  LDC R3, c[0x0][0x64c] ;  /* 0x00019300ff037b82 */ /* 0x000f240000000800 */
[----:B----4-:R-:W-:-:S05]  /*11d0*/  IADD3 R3, P0, R34, R3, RZ ;  /* 0x0000000322037210 */ /* 0x010fca0007f1e0ff */
[----:B------:R-:W-:-:S04]  /*11e0*/  IMAD.X R19, RZ, RZ, R11, P0 ;  /* 0x000000ffff137224 */ /* 0x000fc800000e060b */
[----:B------:R-:W-:-:S04]  /*11f0*/  IMAD.WIDE.U32 R10, R19, R32, RZ ;  /* 0x00000020130a7225 */ /* 0x000fc800078e00ff */
[----:B------:R-:W-:-:S04]  /*1200*/  IMAD.WIDE.U32 R12, P0, R3, R33, R10 ;  /* 0x00000021030c7225 */ /* 0x000fc8000780000a */
[----:B------:R-:W-:-:S04]  /*1210*/  IMAD.WIDE.U32 R10, R3, R32, RZ ;  /* 0x00000020030a7225 */ /* 0x000fc800078e00ff */
[----:B------:R-:W-:Y:S01]  /*1220*/  IMAD.X R15, RZ, RZ, RZ, P0 ;  /* 0x000000ffff0f7224 */ /* 0x000fe200000e06ff */
[----:B------:R-:W-:Y:S01]  /*1230*/  IADD3 RZ, P0, R11, R12, RZ ;  /* 0x0000000c0bff7210 */ /* 0x000fe20007f1e0ff */
[----:B------:R-:W-:-:S04]  /*1240*/  IMAD.MOV.U32 R14, RZ, RZ, R13 ;  /* 0x000000ffff0e7224 */ /* 0x000fc800078e000d */
[----:B------:R-:W-:-:S08]  /*1250*/  IMAD.WIDE.U32.X R10, R19, R33, R14, P0 ;  /* 0x00000021130a7225 */ /* 0x000fd000000e040e */
.L_x_14:
[----:B0-----:R-:W-:Y:S01]  /*1260*/  SHF.R.U64 R7, R10, R22, R11 ;  /* 0x000000160a077219 */ /* 0x001fe2000000120b */
[----:B-1----:R-:W-:Y:S01]  /*1270*/  VIADD R10, R24, 0xffffffff ;  /* 0xffffffff180a7836 */ /* 0x002fe20000000000 */
[----:B------:R-:W-:Y:S01]  /*1280*/  SHF.L.U32 R3, R28, R31, RZ ;  /* 0x0000001f1c037219 */ /* 0x000fe200000006ff */
[----:B------:R-:W-:Y:S01]  /*1290*/  @P1 IMAD R21, R25, R20, R6 ;  /* 0x0000001419151224 */ /* 0x000fe200078e0206 */
[----:B------:R-:W-:Y:S01]  /*12a0*/  LOP3.LUT R18, R35, R18, RZ, 0xc0, !PT ;  /* 0x0000001223127212 */ /* 0x000fe200078ec0ff */
[----:B------:R-:W-:Y:S02]  /*12b0*/  IMAD.MOV R11, RZ, RZ, -R7 ;  /* 0x000000ffff0b7224 */ /* 0x000fe400078e0a07 */
[----:B------:R-:W-:Y:S02]  /*12c0*/  IMAD.MOV.U32 R6, RZ, RZ, 0x1 ;  /* 0x00000001ff067424 */ /* 0x000fe400078e00ff */
[----:B------:R-:W-:Y:S01]  /*12d0*/  IMAD R18, R3, R7, R18 ;  /* 0x0000000703127224 */ /* 0x000fe200078e0212 */
[----:B------:R-:W-:Y:S01]  /*12e0*/  LOP3.LUT R7, R27, R10, RZ, 0xc0, !PT ;  /* 0x0000000a1b077212 */ /* 0x000fe200078ec0ff */
[----:B--2---:R-:W-:-:S02]  /*12f0*/  IMAD R3, R11, R26, R34 ;  /* 0x0000001a0b037224 */ /* 0x004fc400078e0222 */
[----:B---3--:R-:W-:Y:S02]  /*1300*/  IMAD R22, R18, R29, R21 ;  /* 0x0000001d12167224 */ /* 0x008fe400078e0215 */
[----:B------:R-:W-:Y:S01]  /*1310*/  IMAD R7, R3, R24, R7 ;  /* 0x0000001803077224 */ /* 0x000fe200078e0207 */
[----:B------:R-:W-:Y:S01]  /*1320*/  PRMT R3, R6, 0x7610, R3 ;  /* 0x0000761006037816 */ /* 0x000fe20000000003 */
[----:B------:R-:W-:-:S03]  /*1330*/  IMAD.MOV.U32 R19, RZ, RZ, R30 ;  /* 0x000000ffff137224 */ /* 0x000fc600078e001e */
[----:B------:R-:W-:Y:S02]  /*1340*/  SEL R18, R7, R22, !P1 ;  /* 0x0000001607127207 */ /* 0x000fe40004800000 */
[----:B------:R-:W-:-:S07]  /*1350*/  SEL R22, R22, R7, !P1 ;  /* 0x0000000716167207 */ /* 0x000fce0004800000 */
.L_x_12:
[----:B------:R-:W-:Y:S05]  /*1360*/  @!P2 BRA `(.L_x_15) ;  /* 0x00000000000ca947 */ /* 0x000fea0003800000 */
[----:B------:R-:W-:Y:S01]  /*1370*/  UCGABAR_WAIT ;  /* 0x0000000000007dc7 */ /* 0x000fe20008000000 */
[----:B------:R-:W-:Y:S01]  /*1380*/  CCTL.IVALL ;  /* 0x00000000ff00798f */ /* 0x000fe20002000000 */
[----:B------:R-:W-:Y:S05]  /*1390*/  BRA `(.L_x_16) ;  /* 0x0000000000047947 */ /* 0x000fea0003800000 */
.L_x_15:
[----:B------:R-:W-:Y:S06]  /*13a0*/  BAR.SYNC.DEFER_BLOCKING 0x0 ;  /* 0x0000000000007b1d */ /* 0x000fec0000010000 */
.L_x_16:
[----:B------:R-:W-:Y:S05]  /*13b0*/  @!P4 BRA `(.L_x_17) ;  /* 0x00000054007cc947 */ /* 0x000fea0003800000 */
[----:B------:R-:W-:-:S13]  /*13c0*/  ISETP.GT.U32.AND P0, PT, R36, 0x1, PT ;  /* 0x000000012400780c */ /* 0x000fda0003f04070 */
[----:B------:R-:W-:Y:S05]  /*13d0*/  @P0 EXIT ;  /* 0x000000000000094d */ /* 0x000fea0003800000 */
.L_x_18:
[----:B------:R-:W-:-:S08]  /*13e0*/  NOP ;  /* 0x0000000000007918 */ /* 0x000fd00000000000 */
[----:B------:R-:W1:Y:S02]  /*13f0*/  USETMAXREG.TRY_ALLOC.CTAPOOL UP0, 0xe8 ;  /* 0x000000e8000079c8 */ /* 0x000e640008000600 */
[----:B-1----:R-:W-:-:S13]  /*1400*/  PLOP3.LUT P0, PT, PT, PT, UP0, 0x80, 0x0 ;  /* 0x000000000000781c */ /* 0x002fda0003f0f008 */
[----:B------:R-:W-:Y:S05]  /*1410*/  @!P0 BRA `(.L_x_18) ;  /* 0xfffffffc00f08947 */ /* 0x000fea000383ffff */
[----:B------:R-:W-:-:S13]  /*1420*/  LOP3.LUT P0, RZ, R3, 0xff, RZ, 0xc0, !PT ;  /* 0x000000ff03ff7812 */ /* 0x000fda000780c0ff */
[----:B------:R-:W-:Y:S05]  /*1430*/  @!P0 EXIT ;  /* 0x000000000000894d */ /* 0x000fea0003800000 */
[----:B------:R-:W2:Y:S01]  /*1440*/  LDL.64 R10, [R1] ;  /* 0x00000000010a7983 */ /* 0x000ea20000100a00 */
[CC--:B------:R-:W-:Y:S01]  /*1450*/  LEA.HI R3, R8.reuse, R5.reuse, RZ, 0x2 ;  /* 0x0000000508037211 */ /* 0x0c0fe200078f10ff */
[----:B------:R-:W1:Y:S01]  /*1460*/  S2UR UR4, SR_CgaCtaId ;  /* 0x00000000000479c3 */ /* 0x000e620000008800 */
[----:B------:R-:W-:Y:S01]  /*1470*/  LEA.HI R8, R8, R5, RZ, 0x5 ;  /* 0x0000000508087211 */ /* 0x000fe200078f28ff */
[----:B------:R-:W-:Y:S01]  /*1480*/  UISETP.LT.AND UP0, UPT, UR40, 0x1, UPT ;  /* 0x000000012800788c */ /* 0x000fe2000bf01270 */
[--C-:B------:R-:W-:Y:S01]  /*1490*/  SHF.R.S32.HI R92, RZ, 0x2, R3.reuse ;  /* 0x00000002ff5c7819 */ /* 0x100fe20000011403 */
[----:B------:R-:W-:Y:S01]  /*14a0*/  UIADD3 UR5, UR43, -0x1, URZ ;  /* 0xffffffff2b057890 */ /* 0x000fe2000fffe03f */
[----:B------:R-:W-:Y:S01]  /*14b0*/  SHF.R.S32.HI R7, RZ, 0x1f, R3 ;  /* 0x0000001fff077819 */ /* 0x000fe20000011403 */
[----:B------:R-:W-:Y:S01]  /*14c0*/  USEL UR42, UR40, 0x1, UP0 ;  /* 0x00000001282a7887 */ /* 0x000fe20008000000 */
[----:B------:R-:W-:Y:S01]  /*14d0*/  LOP3.LUT R4, R3, 0xfffffffc, RZ, 0xc0, !PT ;  /* 0xfffffffc03047812 */ /* 0x000fe200078ec0ff */
[----:B------:R-:W3:Y:S01]  /*14e0*/  LDC R98, c[0x0][0x658] ;  /* 0x00019600ff627b82 */ /* 0x000ee20000000800 */
[----:B------:R-:W-:Y:S01]  /*14f0*/  LEA.HI R7, R7, R92, RZ, 0x3 ;  /* 0x0000005c07077211 */ /* 0x000fe200078f18ff */
[----:B------:R-:W-:Y:S01]  /*1500*/  UMOV UR41, 0x400 ;  /* 0x0000040000297882 */ /* 0x000fe20000000000 */
[----:B------:R-:W-:Y:S01]  /*1510*/  SHF.R.S32.HI R3, RZ, 0x5, R8 ;  /* 0x00000005ff037819 */ /* 0x000fe20000011408 */
[----:B------:R-:W-:Y:S01]  /*1520*/  UISETP.NE.AND UP0, UPT, UR5, URZ, UPT ;  /* 0x0000003f0500728c */ /* 0x000fe2000bf05270 */
[----:B------:R-:W-:Y:S01]  /*1530*/  LOP3.LUT R7, R7, 0xfffffff8, RZ, 0xc0, !PT ;  /* 0xfffffff807077812 */ /* 0x000fe200078ec0ff */
[----:B------:R-:W-:Y:S01]  /*1540*/  IMAD.IADD R4, R5, 0x1, -R4 ;  /* 0x0000000105047824 */ /* 0x000fe200078e0a04 */
[----:B------:R-:W-:Y:S01]  /*1550*/  ULDC UR6, c[0x0][0x284] ;  /* 0x0000a10000067ab9 */ /* 0x000fe20000000800 */
[----:B------:R-:W4:Y:S01]  /*1560*/  LDC.64 R96, c[0x0][0x5c8] ;  /* 0x00017200ff607b82 */ /* 0x000f220000000a00 */
[----:B------:R-:W-:Y:S01]  /*1570*/  IMAD.MOV.U32 R5, RZ, RZ, 0x1 ;  /* 0x00000001ff057424 */ /* 0x000fe200078e00ff */
[----:B------:R-:W-:Y:S01]  /*1580*/  LOP3.LUT R104, R23, 0x1, RZ, 0xfc, !PT ;  /* 0x0000000117687812 */ /* 0x000fe200078efcff */
[----:B------:R-:W-:Y:S01]  /*1590*/  IMAD.IADD R92, R92, 0x1, -R7 ;  /* 0x000000015c5c7824 */ /* 0x000fe200078e0a07 */
[----:B------:R-:W-:Y:S01]  /*15a0*/  USHF.L.U32 UR45, UR40, 0x1, URZ ;  /* 0x00000001282d7899 */ /* 0x000fe2000800063f */
[----:B------:R-:W-:Y:S01]  /*15b0*/  IMAD.SHL.U32 R94, R4, 0x2, RZ ;  /* 0x00000002045e7824 */ /* 0x000fe200078e00ff */
[----:B------:R-:W-:Y:S01]  /*15c0*/  UIADD3 UR42, -UR42, UR40, URZ ;  /* 0x000000282a2a7290 */ /* 0x000fe2000fffe13f */
[--C-:B------:R-:W-:Y:S01]  /*15d0*/  IMAD R103, R3, -0x10, -R92.reuse ;  /* 0xfffffff003677824 */ /* 0x100fe200078e0a5c */
[----:B------:R-:W0:Y:S01]  /*15e0*/  LDC R99, c[0x0][0x288] ;  /* 0x0000a200ff637b82 */ /* 0x000e220000000800 */
[----:B------:R-:W-:Y:S01]  /*15f0*/  SHF.R.S32.HI R93, RZ, 0x1f, R92 ;  /* 0x0000001fff5d7819 */ /* 0x000fe2000001145c */
[----:B-1----:R-:W-:Y:S01]  /*1600*/  ULEA UR41, UR4, UR41, 0x18 ;  /* 0x0000002904297291 */ /* 0x002fe2000f8ec03f */
[----:B------:R-:W-:Y:S01]  /*1610*/  SHF.R.S32.HI R95, RZ, 0x1f, R94 ;  /* 0x0000001fff5f7819 */ /* 0x000fe2000001145e */
[----:B------:R-:W-:Y:S01]  /*1620*/  USHF.L.U32 UR4, UR5, 0x3, URZ ;  /* 0x0000000305047899 */ /* 0x000fe2000800063f */
[----:B------:R-:W-:Y:S01]  /*1630*/  VIADD R103, R103, UR6 ;  /* 0x0000000667677c36 */ /* 0x000fe20008000000 */
[----:B------:R-:W-:Y:S01]  /*1640*/  USEL UR5, URZ, 0x1, UP0 ;  /* 0x000000013f057887 */ /* 0x000fe20008000000 */
[----:B------:R-:W-:Y:S01]  /*1650*/  IMAD.WIDE R92, R3, 0x10, R92 ;  /* 0x00000010035c7825 */ /* 0x000fe200078e025c */
[----:B------:R-:W1:Y:S01]  /*1660*/  LDC R101, c[0x0][0x600] ;  /* 0x00018000ff657b82 */ /* 0x000e620000000800 */
[----:B------:R-:W-:-:S02]  /*1670*/  UIADD3 UR46, UR41, 0x40, URZ ;  /* 0x00000040292e7890 */ /* 0x000fc4000fffe03f */
[----:B------:R-:W-:Y:S01]  /*1680*/  IMAD.MOV.U32 R3, RZ, RZ, -0x1 ;  /* 0xffffffffff037424 */ /* 0x000fe200078e00ff */
[----:B------:R-:W-:Y:S01]  /*1690*/  ULOP3.LUT UR4, UR4, 0x8, URZ, 0xc0, !UPT ;  /* 0x0000000804047892 */ /* 0x000fe2000f8ec03f */
[----:B------:R-:W-:Y:S01]  /*16a0*/  IMAD.U32 R105, RZ, RZ, UR5 ;  /* 0x00000005ff697e24 */ /* 0x000fe2000f8e00ff */
[----:B------:R-:W-:Y:S02]  /*16b0*/  ULEA UR43, UR43, UR46, 0x3 ;  /* 0x0000002e2b2b7291 */ /* 0x000fe4000f8e183f */
[-C--:B---3--:R-:W-:Y:S01]  /*16c0*/  SHF.L.U32 R3, R3, R98.reuse, RZ ;  /* 0x0000006203037219 */ /* 0x088fe200000006ff */
[----:B------:R-:W-:Y:S01]  /*16d0*/  ULOP3.LUT UR47, UR4, 0x8, URZ, 0x3c, !UPT ;  /* 0x00000008042f7892 */ /* 0x000fe2000f8e3c3f */
[C---:B----4-:R-:W-:Y:S01]  /*16e0*/  SHF.L.U64.HI R97, R96.reuse, 0x3, R97 ;  /* 0x0000000360617819 */ /* 0x050fe20000010261 */
[----:B------:R-:W-:Y:S01]  /*16f0*/  IMAD.SHL.U32 R96, R96, 0x8, RZ ;  /* 0x0000000860607824 */ /* 0x000fe200078e00ff */
[----:B------:R-:W-:Y:S01]  /*1700*/  SHF.L.U32 R98, R5, R98, RZ ;  /* 0x0000006205627219 */ /* 0x000fe200000006ff */
[----:B------:R-:W-:Y:S01]  /*1710*/  ULOP3.LUT UR44, UR4, 0x18, URZ, 0x3c, !UPT ;  /* 0x00000018042c7892 */ /* 0x000fe2000f8e3c3f */
[----:B------:R-:W-:Y:S01]  /*1720*/  LOP3.LUT R102, RZ, R3, RZ, 0x33, !PT ;  /* 0x00000003ff667212 */ /* 0x000fe200078e33ff */
[----:B0-----:R-:W-:-:S02]  /*1730*/  IMAD R99, R4, -0x2, R99 ;  /* 0xfffffffe04637824 */ /* 0x001fc400078e0263 */
[----:B-1----:R-:W-:Y:S01]  /*1740*/  VIADD R101, R101, 0xffffffff ;  /* 0xffffffff65657836 */ /* 0x002fe20000000000 */
[----:B--2---:R-:W-:-:S07]  /*1750*/  SHF.L.U64.HI R100, R10, 0x1, R0 ;  /* 0x000000010a647819 */ /* 0x004fce0000010200 */
.L_x_166:
[----:B------:R-:W-:-:S04]  /*1760*/  SHF.L.U32 R0, R105, 0x1f, RZ ;  /* 0x0000001f69007819 */ /* 0x000fc800000006ff */
[----:B------:R-:W0:Y:S02]  /*1770*/  SYNCS.PHASECHK.TRANS64.TRYWAIT P0, [UR43+-0x8], R0 ;  /* 0xfffff800ff0075a7 */ /* 0x000e24000800016b */
[----:B01-34-:R-:W-:Y:S05]  /*1780*/  @!P0 BRA `(.L_x_19) ;  /* 0x0000006000a88947 */ /* 0x01bfea0003800000 */
.L_x_187:
[----:B------:R-:W-:Y:S02]  /*1790*/  ULDC UR4, c[0x0][0x28c] ;  /* 0x0000a30000047ab9 */ /* 0x000fe40000000800 */
[----:B------:R-:W-:-:S13]  /*17a0*/  ISETP.LT.AND P0, PT, RZ, UR4, PT ;  /* 0x00000004ff007c0c */ /* 0x000fda000bf01270 */
[----:B------:R-:W-:Y:S05]  /*17b0*/  @P0 BRA `(.L_x_20) ;  /* 0x0000000000400947 */ /* 0x000fea0003800000 */
[----:B0-----:R-:W-:Y:S01]  /*17c0*/  MOV R0, 0x0 ;  /* 0x0000000000007802 */ /* 0x001fe20000000f00 */
[----:B------:R-:W-:Y:S01]  /*17d0*/  ULDC.64 UR4, c[0x4][0x68] ;  /* 0x01001a0000047ab9 */ /* 0x000fe20000000a00 */
[----:B------:R-:W-:Y:S01]  /*17e0*/  ULDC.64 UR6, c[0x4][0x8] ;  /* 0x0100020000067ab9 */ /* 0x000fe20000000a00 */
[----:B------:R-:W-:Y:S01]  /*17f0*/  IMAD.U32 R4, RZ, RZ, UR4 ;  /* 0x00000004ff047e24 */ /* 0x000fe2000f8e00ff */
[----:B------:R0:W1:Y:S01]  /*1800*/  LDC.64 R14, c[0x4][R0] ;  /* 0x01000000000e7b82 */ /* 0x0000620000000a00 */
[----:B------:R-:W-:Y:S01]  /*1810*/  IMAD.U32 R5, RZ, RZ, UR5 ;  /* 0x00000005ff057e24 */ /* 0x000fe2000f8e00ff */
[----:B------:R-:W-:Y:S01]  /*1820*/  ULDC.64 UR4, c[0x4][0x70] ;  /* 0x01001c0000047ab9 */ /* 0x000fe20000000a00 */
[----:B------:R-:W-:Y:S02]  /*1830*/  IMAD.U32 R10, RZ, RZ, UR6 ;  /* 0x00000006ff0a7e24 */ /* 0x000fe4000f8e00ff */
[----:B------:R-:W-:Y:S02]  /*1840*/  IMAD.U32 R6, RZ, RZ, UR4 ;  /* 0x00000004ff067e24 */ /* 0x000fe4000f8e00ff */
[----:B------:R-:W-:-:S02]  /*1850*/  IMAD.U32 R7, RZ, RZ, UR5 ;  /* 0x00000005ff077e24 */ /* 0x000fc4000f8e00ff */
[----:B------:R-:W-:Y:S02]  /*1860*/  IMAD.U32 R11, RZ, RZ, UR7 ;  /* 0x00000007ff0b7e24 */ /* 0x000fe4000f8e00ff */
[----:B------:R-:W-:Y:S02]  /*1870*/  IMAD.MOV.U32 R8, RZ, RZ, 0x1e1 ;  /* 0x000001e1ff087424 */ /* 0x000fe400078e00ff */
[----:B------:R-:W-:Y:S02]  /*1880*/  IMAD.MOV.U32 R12, RZ, RZ, 0x1 ;  /* 0x00000001ff0c7424 */ /* 0x000fe400078e00ff */
[----:B0-----:R-:W-:-:S07]  /*1890*/  IMAD.MOV.U32 R13, RZ, RZ, RZ ;  /* 0x000000ffff0d7224 */ /* 0x001fce00078e00ff */
[----:B------:R-:W-:-:S07]  /*18a0*/  LEPC R20, `(.L_x_20) ;  /* 0x000000001014794e */ /* 0x000fce0000000000 */
[----:B-1---5:R-:W-:Y:S05]  /*18b0*/  CALL.ABS.NOINC R14 ;  /* 0x000000000e007343 */ /* 0x022fea0003c00000 */
.L_x_20:
[----:B------:R-:W-:-:S13]  /*18c0*/  ISETP.NE.AND P0, PT, R104, 0x3, PT ;  /* 0x000000036800780c */ /* 0x000fda0003f05270 */
[----:B------:R-:W-:Y:S05]  /*18d0*/  @!P0 BRA `(.L_x_21) ;  /* 0x0000000000048947 */ /* 0x000fea0003800000 */
[----:B------:R-:W-:Y:S01]  /*18e0*/  BPT.TRAP 0x1 ;  /* 0x000000040000795c */ /* 0x000fe20000300000 */
.L_x_21:
[----:B0-----:R-:W-:Y:S02]  /*18f0*/  IMAD.U32 R3, RZ, RZ, UR38 ;  /* 0x00000026ff037e24 */ /* 0x001fe4000f8e00ff */
[----:B------:R-:W-:-:S03]  /*1900*/  IMAD.U32 R0, RZ, RZ, UR39 ;  /* 0x00000027ff007e24 */ /* 0x000fc6000f8e00ff */
[----:B------:R-:W-:Y:S02]  /*1910*/  LEA R3, R3, UR41, 0x3 ;  /* 0x0000002903037c11 */ /* 0x000fe4000f8e18ff */
[----:B------:R-:W-:-:S04]  /*1920*/  SHF.L.U32 R0, R0, 0x1f, RZ ;  /* 0x0000001f00007819 */ /* 0x000fc800000006ff */
[----:B------:R0:W1:Y:S01]  /*1930*/  SYNCS.PHASECHK.TRANS64.TRYWAIT P1, [R3+URZ], R0 ;  /* 0x00000000030075a7 */ /* 0x000062000802017f */
[----:B------:R-:W-:Y:S05]  /*1940*/  @!P0 BRA `(.L_x_22) ;  /* 0x0000000000048947 */ /* 0x000fea0003800000 */
[----:B------:R-:W-:Y:S01]  /*1950*/  BPT.TRAP 0x1 ;  /* 0x000000040000795c */ /* 0x000fe20000300000 */
.L_x_22:
[----:B------:R-:W-:-:S05]  /*1960*/  IMAD.U32 R4, RZ, RZ, UR42 ;  /* 0x0000002aff047e24 */ /* 0x000fca000f8e00ff */
[----:B------:R-:W-:Y:S01]  /*1970*/  ISETP.GE.AND P2, PT, R4, 0x1, PT ;  /* 0x000000010400780c */ /* 0x000fe20003f46270 */
[----:B-1----:R-:W-:-:S12]  /*1980*/  @P1 BRA `(.L_x_23) ;  /* 0x0000000000081947 */ /* 0x002fd80003800000 */
[----:B------:R-:W1:Y:S02]  /*1990*/  SYNCS.PHASECHK.TRANS64.TRYWAIT P1, [R3+URZ], R0 ;  /* 0x00000000030075a7 */ /* 0x000e64000802017f */
[----:B-1----:R-:W-:Y:S05]  /*19a0*/  @!P1 BRA `(.L_x_24) ;  /* 0x0000006000389947 */ /* 0x002fea0003800000 */
.L_x_23:
[----:B------:R-:W-:Y:S05]  /*19b0*/  WARPSYNC.ALL ;  /* 0x0000000000007948 */ /* 0x000fea0003800000 */
[----:B------:R-:W-:Y:S01]  /*19c0*/  UIADD3 UR4, UR41, 0x100, URZ ;  /* 0x0000010029047890 */ /* 0x000fe2000fffe03f */
[----:B------:R-:W-:Y:S01]  /*19d0*/  WARPGROUP.ARRIVE ;  /* 0x00000000000079c5 */ /* 0x000fe20000000000 */
[----:B------:R-:W-:Y:S02]  /*19e0*/  UIADD3 UR5, UR41, 0x6100, URZ ;  /* 0x0000610029057890 */ /* 0x000fe4000fffe03f */
[----:B------:R-:W-:Y:S02]  /*19f0*/  USHF.R.U32.HI UR4, URZ, 0x4, UR4 ;  /* 0x000000043f047899 */ /* 0x000fe40008011604 */
[----:B------:R-:W-:-:S02]  /*1a00*/  USHF.R.U32.HI UR5, URZ, 0x4, UR5 ;  /* 0x000000043f057899 */ /* 0x000fc40008011605 */
[----:B------:R-:W-:Y:S02]  /*1a10*/  ULOP3.LUT UR4, UR4, 0x3fff, URZ, 0xc0, !UPT ;  /* 0x00003fff04047892 */ /* 0x000fe4000f8ec03f */
[----:B------:R-:W-:Y:S02]  /*1a20*/  ULOP3.LUT UR5, UR5, 0x3fff, URZ, 0xc0, !UPT ;  /* 0x00003fff05057892 */ /* 0x000fe4000f8ec03f */
[----:B------:R-:W-:Y:S02]  /*1a30*/  ULOP3.LUT UR8, UR4, 0x10000, URZ, 0xfc, !UPT ;  /* 0x0001000004087892 */ /* 0x000fe4000f8efc3f */
[----:B------:R-:W-:Y:S02]  /*1a40*/  ULOP3.LUT UR9, UR5, 0x10000, URZ, 0xfc, !UPT ;  /* 0x0001000005097892 */ /* 0x000fe4000f8efc3f */
[----:B------:R-:W-:Y:S02]  /*1a50*/  ULEA UR10, UR38, UR8, 0x9 ;  /* 0x00000008260a7291 */ /* 0x000fe4000f8e483f */
[----:B------:R-:W-:Y:S01]  /*1a60*/  ULEA UR11, UR38, UR9, 0xa ;  /* 0x00000009260b7291 */ /* 0x000fe2000f8e503f */
[----:B------:R-:W-:Y:S01]  /*1a70*/  UMOV UR5, 0x40000040 ;  /* 0x4000004000057882 */ /* 0x000fe20000000000 */
[----:B------:R-:W-:-:S03]  /*1a80*/  UMOV UR7, 0x40000040 ;  /* 0x4000004000077882 */ /* 0x000fc60000000000 */
[----:B------:R-:W-:Y:S02]  /*1a90*/  UMOV UR4, UR10 ;  /* 0x0000000a00047c82 */ /* 0x000fe40008000000 */
[----:B------:R-:W-:Y:S02]  /*1aa0*/  UMOV UR6, UR11 ;  /* 0x0000000b00067c82 */ /* 0x000fe40008000000 */
[----:B------:R-:W-:Y:S01]  /*1ab0*/  HGMMA.64x128x8.F32.TF32 R24, gdesc[UR4], RZ, !UPT, gsb0 ;  /* 0x05e00000041879f0 */ /* 0x000fe2000c0028ff */
[----:B------:R-:W-:Y:S02]  /*1ac0*/  UIADD3 UR4, UR10, 0x2, URZ ;  /* 0x000000020a047890 */ /* 0x000fe4000fffe03f */
[----:B------:R-:W-:Y:S01]  /*1ad0*/  UIADD3 UR6, UR11, 0x2, URZ ;  /* 0x000000020b067890 */ /* 0x000fe2000fffe03f */
[----:B------:R-:W-:Y:S01]  /*1ae0*/  UMOV UR5, 0x40000040 ;  /* 0x4000004000057882 */ /* 0x000fe20000000000 */
[----:B------:R-:W-:Y:S01]  /*1af0*/  UMOV UR7, 0x40000040 ;  /* 0x4000004000077882 */ /* 0x000fe20000000000 */
[----:B------:R-:W-:-:S02]  /*1b00*/  WARPGROUP.DEPBAR.LE gsb0, 0x0 ;  /* 0x00008000000079c5 */ /* 0x000fc40000010000 */
[----:B------:R-:W-:-:S06]  /*1b10*/  WARPGROUP.ARRIVE ;  /* 0x00000000000079c5 */ /* 0x000fcc0000000000 */
[----:B------:R-:W-:Y:S01]  /*1b20*/  HGMMA.64x128x8.F32.TF32 R24, gdesc[UR4], R24, gsb0 ;  /* 0x05e00000041879f0 */ /* 0x000fe20008002818 */
[----:B------:R-:W-:Y:S02]  /*1b30*/  UIADD3 UR4, UR10, 0x4, URZ ;  /* 0x000000040a047890 */ /* 0x000fe4000fffe03f */
[----:B------:R-:W-:Y:S01]  /*1b40*/  UIADD3 UR6, UR11, 0x4, URZ ;  /* 0x000000040b067890 */ /* 0x000fe2000fffe03f */
[----:B------:R-:W-:Y:S01]  /*1b50*/  UMOV UR5, 0x40000040 ;  /* 0x4000004000057882 */ /* 0x000fe20000000000 */
[----:B------:R-:W-:Y:S01]  /*1b60*/  UMOV UR7, 0x40000040 ;  /* 0x4000004000077882 */ /* 0x000fe20000000000 */
[----:B------:R-:W-:Y:S02]  /*1b70*/  WARPGROUP.DEPBAR.LE gsb0, 0x0 ;  /* 0x00008000000079c5 */ /* 0x000fe40000010000 */
        /* <DEDUP_REMOVED lines=8> */
[----:B------:R-:W-:Y:S03]  /*1c00*/  HGMMA.64x128x8.F32.TF32 R24, gdesc[UR4], R24, gsb0 ;  /* 0x05e00000041879f0 */ /* 0x000fe60008002818 */
[----:B------:R-:W-:Y:S02]  /*1c10*/  WARPGROUP.DEPBAR.LE gsb0, 0x0 ;  /* 0x00008000000079c5 */ /* 0x000fe40000010000 */
[----:B------:R-:W-:Y:S05]  /*1c20*/  @!P2 BRA `(.L_x_25) ;  /* 0x000000040014a947 */ /* 0x000fea0003800000 */
[----:B------:R-:W-:Y:S01]  /*1c30*/  UIADD3 UR4, UR38, 0x1, URZ ;  /* 0x0000000126047890 */ /* 0x000fe2000fffe03f */
[----:B01----:R-:W-:Y:S02]  /*1c40*/  IMAD.U32 R0, RZ, RZ, UR42 ;  /* 0x0000002aff007e24 */ /* 0x003fe4000f8e00ff */
[----:B------:R-:W-:Y:S01]  /*1c50*/  IMAD.U32 R3, RZ, RZ, UR38 ;  /* 0x00000026ff037e24 */ /* 0x000fe2000f8e00ff */
[----:B------:R-:W-:-:S04]  /*1c60*/  UISETP.NE.AND UP0, UPT, UR4, 0x3, UPT ;  /* 0x000000030400788c */ /* 0x000fc8000bf05270 */
[----:B------:R-:W-:Y:S02]  /*1c70*/  USEL UR5, URZ, 0x1, UP0 ;  /* 0x000000013f057887 */ /* 0x000fe40008000000 */
[----:B------:R-:W-:Y:S02]  /*1c80*/  USEL UR10, UR4, URZ, UP0 ;  /* 0x0000003f040a7287 */ /* 0x000fe40008000000 */
[----:B------:R-:W-:-:S06]  /*1c90*/  ULOP3.LUT UR5, UR39, UR5, URZ, 0x3c, !UPT ;  /* 0x0000000527057292 */ /* 0x000fcc000f8e3c3f */
[----:B------:R-:W-:-:S07]  /*1ca0*/  IMAD.U32 R6, RZ, RZ, UR5 ;  /* 0x00000005ff067e24 */ /* 0x000fce000f8e00ff */
.L_x_32:
[----:B------:R-:W-:Y:S05]  /*1cb0*/  @!P0 BRA `(.L_x_26) ;  /* 0x0000000000048947 */ /* 0x000fea0003800000 */
[----:B------:R-:W-:Y:S01]  /*1cc0*/  BPT.TRAP 0x1 ;  /* 0x000000040000795c */ /* 0x000fe20000300000 */
.L_x_26:
[----:B------:R-:W-:Y:S01]  /*1cd0*/  ULEA UR4, UR10, UR41, 0x3 ;  /* 0x000000290a047291 */ /* 0x000fe2000f8e183f */
[----:B------:R-:W-:-:S08]  /*1ce0*/  SHF.L.U32 R4, R6, 0x1f, RZ ;  /* 0x0000001f06047819 */ /* 0x000fd000000006ff */
[----:B------:R0:W1:Y:S01]  /*1cf0*/  SYNCS.PHASECHK.TRANS64.TRYWAIT P1, [UR4], R4 ;  /* 0x00000004ff0075a7 */ /* 0x0000620008020144 */
[----:B------:R-:W-:Y:S05]  /*1d00*/  @!P0 BRA `(.L_x_27) ;  /* 0x0000000000048947 */ /* 0x000fea0003800000 */
[----:B------:R-:W-:Y:S01]  /*1d10*/  BPT.TRAP 0x1 ;  /* 0x000000040000795c */ /* 0x000fe20000300000 */
.L_x_27:
[----:B-1----:R-:W-:Y:S05]  /*1d20*/  @P1 BRA `(.L_x_28) ;  /* 0x0000000000081947 */ /* 0x002fea0003800000 */
[----:B------:R-:W1:Y:S02]  /*1d30*/  SYNCS.PHASECHK.TRANS64.TRYWAIT P1, [UR4], R4 ;  /* 0x00000004ff0075a7 */ /* 0x000e640008020144 */
[----:B-1----:R-:W-:Y:S05]  /*1d40*/  @!P1 BRA `(.L_x_29) ;  /* 0x0000005c00649947 */ /* 0x002fea0003800000 */
.L_x_28:
[----:B------:R-:W-:Y:S01]  /*1d50*/  ULEA UR11, UR10, UR8, 0x9 ;  /* 0x000000080a0b7291 */ /* 0x000fe2000f8e483f */
[----:B------:R-:W-:Y:S01]  /*1d60*/  WARPGROUP.ARRIVE ;  /* 0x00000000000079c5 */ /* 0x000fe20000000000 */
[----:B------:R-:W-:Y:S01]  /*1d70*/  ULEA UR12, UR10, UR9, 0xa ;  /* 0x000000090a0c7291 */ /* 0x000fe2000f8e503f */
[----:B------:R-:W-:Y:S01]  /*1d80*/  UMOV UR5, 0x40000040 ;  /* 0x4000004000057882 */ /* 0x000fe20000000000 */
[----:B------:R-:W-:-:S03]  /*1d90*/  UMOV UR7, 0x40000040 ;  /* 0x4000004000077882 */ /* 0x000fc60000000000 */
[----:B------:R-:W-:Y:S02]  /*1da0*/  UMOV UR4, UR11 ;  /* 0x0000000b00047c82 */ /* 0x000fe40008000000 */
[----:B------:R-:W-:Y:S02]  /*1db0*/  UMOV UR6, UR12 ;  /* 0x0000000c00067c82 */ /* 0x000fe40008000000 */
[----:B------:R-:W-:Y:S01]  /*1dc0*/  HGMMA.64x128x8.F32.TF32 R24, gdesc[UR4], R24, gsb0 ;  /* 0x05e00000041879f0 */ /* 0x000fe20008002818 */
        /* <DEDUP_REMOVED lines=23> */
[----:B------:R-:W-:Y:S01]  /*1f40*/  BPT.TRAP 0x1 ;  /* 0x000000040000795c */ /* 0x000fe20000300000 */
.L_x_30:
[----:B------:R-:W-:-:S13]  /*1f50*/  ISETP.NE.AND P1, PT, R89, RZ, PT ;  /* 0x000000ff5900720c */ /* 0x000fda0003f25270 */
[----:B01----:R-:W-:-:S05]  /*1f60*/  @P1 LEA R4, R3, UR41, 0x3 ;  /* 0x0000002903041c11 */ /* 0x003fca000f8e18ff */
[----:B------:R-:W-:-:S05]  /*1f70*/  @P1 VIADD R5, R4, 0x18 ;  /* 0x0000001804051836 */ /* 0x000fca0000000000 */
[----:B------:R-:W-:-:S04]  /*1f80*/  @P1 PRMT R5, R88, 0x654, R5 ;  /* 0x0000065458051816 */ /* 0x000fc80000000005 */
[----:B------:R0:W-:Y:S01]  /*1f90*/  @P1 SYNCS.ARRIVE.TRANS64.RED.A1T0 RZ, [R5+URZ], RZ ;  /* 0x000000ff05ff19a7 */ /* 0x0001e2000810043f */
[----:B------:R-:W-:-:S13]  /*1fa0*/  ISETP.GT.U32.AND P1, PT, R23, 0x1, PT ;  /* 0x000000011700780c */ /* 0x000fda0003f24070 */
[----:B0-----:R-:W-:Y:S05]  /*1fb0*/  @P1 BRA `(.L_x_31) ;  /* 0x0000000000041947 */ /* 0x001fea0003800000 */
[----:B------:R-:W-:Y:S01]  /*1fc0*/  BPT.TRAP 0x1 ;  /* 0x000000040000795c */ /* 0x000fe20000300000 */
.L_x_31:
[----:B------:R-:W-:Y:S01]  /*1fd0*/  UIADD3 UR10, UR10, 0x1, URZ ;  /* 0x000000010a0a7890 */ /* 0x000fe2000fffe03f */
[C---:B------:R-:W-:Y:S01]  /*1fe0*/  ISETP.GT.AND P2, PT, R0.reuse, 0x1, PT ;  /* 0x000000010000780c */ /* 0x040fe20003f44270 */
[----:B------:R-:W-:Y:S02]  /*1ff0*/  VIADD R3, R3, 0x1 ;  /* 0x0000000103037836 */ /* 0x000fe40000000000 */
[----:B------:R-:W-:Y:S01]  /*2000*/  UISETP.NE.AND UP0, UPT, UR10, 0x3, UPT ;  /* 0x000000030a00788c */ /* 0x000fe2000bf05270 */
[----:B------:R-:W-:Y:S02]  /*2010*/  VIADD R0, R0, 0xffffffff ;  /* 0xffffffff00007836 */ /* 0x000fe40000000000 */
[C---:B------:R-:W-:Y:S01]  /*2020*/  ISETP.NE.AND P1, PT, R3.reuse, 0x3, PT ;  /* 0x000000030300780c */ /* 0x040fe20003f25270 */
[----:B------:R-:W-:Y:S02]  /*2030*/  USEL UR4, URZ, 0x1, UP0 ;  /* 0x000000013f047887 */ /* 0x000fe40008000000 */
[----:B------:R-:W-:Y:S01]  /*2040*/  USEL UR10, UR10, URZ, UP0 ;  /* 0x0000003f0a0a7287 */ /* 0x000fe20008000000 */
[----:B------:R-:W-:-:S03]  /*2050*/  SEL R3, R3, RZ, P1 ;  /* 0x000000ff03037207 */ /* 0x000fc60000800000 */
[----:B------:R-:W-:Y:S01]  /*2060*/  LOP3.LUT R6, R6, UR4, RZ, 0x3c, !PT ;  /* 0x0000000406067c12 */ /* 0x000fe2000f8e3cff */
[----:B------:R-:W-:Y:S07]  /*2070*/  @P2 BRA `(.L_x_32) ;  /* 0xfffffffc000c2947 */ /* 0x000fee000383ffff */
.L_x_25:
[----:B01----:R-:W0:Y:S01]  /*2080*/  LDC R0, c[0x0][0x28c] ;  /* 0x0000a300ff007b82 */ /* 0x003e220000000800 */
[----:B------:R-:W-:-:S04]  /*2090*/  IMAD.U32 R3, RZ, RZ, UR47 ;  /* 0x0000002fff037e24 */ /* 0x000fc8000f8e00ff */
[----:B------:R1:W-:Y:S01]  /*20a0*/  SYNCS.ARRIVE.TRANS64.A1T0 RZ, [R3+UR46], RZ ;  /* 0x000000ff03ff79a7 */ /* 0x0003e2000810002e */
[----:B0-----:R-:W-:-:S13]  /*20b0*/  ISETP.GE.AND P1, PT, R0, 0x1, PT ;  /* 0x000000010000780c */ /* 0x001fda0003f26270 */
[----:B-1----:R-:W-:Y:S05]  /*20c0*/  @!P1 BRA `(.L_x_33) ;  /* 0x0000000000449947 */ /* 0x002fea0003800000 */
[----:B------:R-:W-:Y:S05]  /*20d0*/  @!P0 BRA `(.L_x_34) ;  /* 0x0000000000048947 */ /* 0x000fea0003800000 */
[----:B------:R-:W-:Y:S01]  /*20e0*/  BPT.TRAP 0x1 ;  /* 0x000000040000795c */ /* 0x000fe20000300000 */
.L_x_34:
[----:B------:R-:W-:-:S13]  /*20f0*/  ISETP.NE.AND P0, PT, R89, RZ, PT ;  /* 0x000000ff5900720c */ /* 0x000fda0003f05270 */
[----:B------:R-:W-:-:S05]  /*2100*/  VOTEU.ANY UP0, P0 ;  /* 0x00000000003f7886 */ /* 0x000fca0000000100 */
[----:B------:R-:W-:-:S06]  /*2110*/  @UP0 UIADD3 UR4, UR38, UR42, URZ ;  /* 0x0000002a26040290 */ /* 0x000fcc000fffe03f */
[----:B------:R-:W-:Y:S02]  /*2120*/  IMAD.U32 R4, RZ, RZ, UR4 ;  /* 0x00000004ff047e24 */ /* 0x000fe4000f8e00ff */
[----:B------:R-:W-:Y:S02]  /*2130*/  IMAD.U32 R3, RZ, RZ, UR4 ;  /* 0x00000004ff037e24 */ /* 0x000fe4000f8e00ff */
[----:B------:R-:W-:-:S05]  /*2140*/  @P0 IMAD.WIDE.U32 R4, R4, -0x55555555, RZ ;  /* 0xaaaaaaab04040825 */ /* 0x000fca00078e00ff */
[----:B------:R-:W-:-:S05]  /*2150*/  @P0 SHF.R.U32.HI R0, RZ, 0x1, R5 ;  /* 0x00000001ff000819 */ /* 0x000fca0000011605 */
[----:B------:R-:W-:-:S05]  /*2160*/  @P0 IMAD R0, R0, -0x3, R3 ;  /* 0xfffffffd00000824 */ /* 0x000fca00078e0203 */
[----:B------:R-:W-:-:S05]  /*2170*/  @P0 LEA R0, R0, UR41, 0x3 ;  /* 0x0000002900000c11 */ /* 0x000fca000f8e18ff */
[----:B------:R-:W-:-:S05]  /*2180*/  @P0 VIADD R3, R0, 0x18 ;  /* 0x0000001800030836 */ /* 0x000fca0000000000 */
[----:B------:R-:W-:-:S04]  /*2190*/  @P0 PRMT R3, R88, 0x654, R3 ;  /* 0x0000065458030816 */ /* 0x000fc80000000003 */
[----:B------:R0:W-:Y:S01]  /*21a0*/  @P0 SYNCS.ARRIVE.TRANS64.RED.A1T0 RZ, [R3+URZ], RZ ;  /* 0x000000ff03ff09a7 */ /* 0x0001e2000810043f */
[----:B------:R-:W-:-:S13]  /*21b0*/  ISETP.GT.U32.AND P0, PT, R23, 0x1, PT ;  /* 0x000000011700780c */ /* 0x000fda0003f04070 */
[----:B0-----:R-:W-:Y:S05]  /*21c0*/  @P0 BRA `(.L_x_33) ;  /* 0x0000000000040947 */ /* 0x001fea0003800000 */
[----:B------:R-:W-:Y:S01]  /*21d0*/  BPT.TRAP 0x1 ;  /* 0x000000040000795c */ /* 0x000fe20000300000 */
.L_x_33:
[----:B------:R-:W-:Y:S01]  /*21e0*/  SHF.L.U32 R0, R105, 0x1f, RZ ;  /* 0x0000001f69007819 */ /* 0x000fe200000006ff */
[----:B------:R-:W-:Y:S01]  /*21f0*/  UIADD3 UR38, UR38, UR45, URZ ;  /* 0x0000002d26267290 */ /* 0x000fe2000fffe03f */
[----:B------:R-:W-:Y:S01]  /*2200*/  SHF.R.S32.HI R9, RZ, 0x1f, R19 ;  /* 0x0000001fff097819 */ /* 0x000fe20000011413 */
[----:B------:R-:W-:Y:S01]  /*2210*/  UISETP.GE.U32.AND UP1, UPT, UR45, 0x3, UPT ;  /* 0x000000032d00788c */ /* 0x000fe2000bf26070 */
[----:B------:R-:W0:Y:S01]  /*2220*/  SYNCS.PHASECHK.TRANS64.TRYWAIT P0, [UR43+0x8], R0 ;  /* 0x00000800ff0075a7 */ /* 0x000e22000800016b */
[----:B------:R-:W-:-:S04]  /*2230*/  UISETP.GT.U32.AND UP0, UPT, UR38, 0x2, UPT ;  /* 0x000000022600788c */ /* 0x000fc8000bf04070 */
[----:B------:R-:W-:-:S04]  /*2240*/  UISETP.LT.U32.AND UP0, UPT, UR45, 0x3, UP0 ;  /* 0x000000032d00788c */ /* 0x000fc80008701070 */
[----:B------:R-:W-:Y:S02]  /*2250*/  USEL UR6, URZ, 0x1, !UP0 ;  /* 0x000000013f067887 */ /* 0x000fe4000c000000 */
[----:B------:R-:W-:Y:S02]  /*2260*/  @UP1 UIMAD.WIDE.U32 UR4, UR38, -0x55555555, URZ ;  /* 0xaaaaaaab260418a5 */ /* 0x000fe4000f8e003f */
[----:B------:R-:W-:Y:S02]  /*2270*/  ULOP3.LUT UR39, UR39, UR6, URZ, 0x3c, !UPT ;  /* 0x0000000627277292 */ /* 0x000fe4000f8e3c3f */
[----:B------:R-:W-:-:S04]  /*2280*/  @UP1 USHF.R.U32.HI UR4, URZ, 0x1, UR5 ;  /* 0x000000013f041899 */ /* 0x000fc80008011605 */
[----:B------:R-:W-:Y:S01]  /*2290*/  @UP1 ULOP3.LUT UR39, UR39, 0x1, UR4, 0x78, !UPT ;  /* 0x0000000127271892 */ /* 0x000fe2000f8e7804 */
[----:B0-----:R-:W-:Y:S11]  /*22a0*/  @!P0 BRA `(.L_x_35) ;  /* 0x0000005800248947 */ /* 0x001ff60003800000 */
.L_x_188:
[----:B------:R-:W-:Y:S01]  /*22b0*/  ULDC.64 UR4, c[0x0][0x5d0] ;  /* 0x0001740000047ab9 */ /* 0x000fe20000000a00 */
[----:B------:R-:W-:Y:S01]  /*22c0*/  ULDC UR6, c[0x0][0x284] ;  /* 0x0000a10000067ab9 */ /* 0x000fe20000000800 */
[----:B0-----:R-:W-:Y:S02]  /*22d0*/  IMAD R0, R9, UR4, RZ ;  /* 0x0000000409007c24 */ /* 0x001fe4000f8e02ff */
[----:B------:R-:W-:Y:S02]  /*22e0*/  IMAD.SHL.U32 R12, R18, 0x80, RZ ;  /* 0x00000080120c7824 */ /* 0x000fe400078e00ff */
[C---:B------:R-:W-:Y:S02]  /*22f0*/  IMAD R3, R19.reuse, UR5, R0 ;  /* 0x0000000513037c24 */ /* 0x040fe4000f8e0200 */
[----:B------:R-:W-:Y:S01]  /*2300*/  IMAD.SHL.U32 R0, R22, 0x40, RZ ;  /* 0x0000004016007824 */ /* 0x000fe200078e00ff */
[----:B------:R-:W-:Y:S01]  /*2310*/  SHF.R.S32.HI R13, RZ, 0x1f, R12 ;  /* 0x0000001fff0d7819 */ /* 0x000fe2000001140c */
[----:B------:R-:W-:Y:S01]  /*2320*/  IMAD.WIDE.U32 R4, R19, UR4, R94 ;  /* 0x0000000413047c25 */ /* 0x000fe2000f8e005e */
[----:B------:R-:W-:-:S02]  /*2330*/  ULDC.64 UR4, c[0x0][0x5c8] ;  /* 0x0001720000047ab9 */ /* 0x000fc40000000a00 */
[----:B------:R-:W-:Y:S01]  /*2340*/  ISETP.GE.AND P0, PT, R0, UR6, PT ;  /* 0x0000000600007c0c */ /* 0x000fe2000bf06270 */
[----:B------:R-:W-:Y:S01]  /*2350*/  ULDC UR6, c[0x0][0x288] ;  /* 0x0000a20000067ab9 */ /* 0x000fe20000000800 */
[----:B------:R-:W-:Y:S01]  /*2360*/  IADD3 R4, P1, R12, R4, RZ ;  /* 0x000000040c047210 */ /* 0x000fe20007f3e0ff */
[----:B------:R-:W-:Y:S01]  /*2370*/  IMAD.WIDE R20, R22, 0x40, R92 ;  /* 0x0000004016147825 */ /* 0x000fe200078e025c */
[----:B------:R-:W-:Y:S02]  /*2380*/  ISETP.GE.OR P0, PT, R12, UR6, P0 ;  /* 0x000000060c007c0c */ /* 0x000fe40008706670 */
[----:B------:R-:W-:Y:S01]  /*2390*/  IADD3.X R5, R13, R5, R3, P1, !PT ;  /* 0x000000050d057210 */ /* 0x000fe20000ffe403 */
[----:B------:R-:W-:-:S04]  /*23a0*/  IMAD R7, R21, UR4, RZ ;  /* 0x0000000415077c24 */ /* 0x000fc8000f8e02ff */
[C---:B------:R-:W-:Y:S02]  /*23b0*/  IMAD R7, R20.reuse, UR5, R7 ;  /* 0x0000000514077c24 */ /* 0x040fe4000f8e0207 */
[----:B------:R-:W-:-:S04]  /*23c0*/  IMAD.WIDE.U32 R106, R20, UR4, R4 ;  /* 0x00000004146a7c25 */ /* 0x000fc8000f8e0004 */
[----:B------:R-:W-:Y:S05]  /*23d0*/  @P0 BRA `(.L_x_36) ;  /* 0x0000003c00d80947 */ /* 0x000fea0003800000 */
[----:B-----5:R-:W-:Y:S01]  /*23e0*/  FSETP.NEU.AND P1, PT, R91, RZ, PT ;  /* 0x000000ff5b00720b */ /* 0x020fe20003f2d000 */
[----:B------:R-:W-:Y:S01]  /*23f0*/  IMAD.IADD R3, R99, 0x1, -R12 ;  /* 0x0000000163037824 */ /* 0x000fe200078e0a0c */
[----:B------:R-:W-:Y:S01]  /*2400*/  BSSY B0, `(.L_x_36) ;  /* 0x00003f3000007945 */ /* 0x000fe20003800000 */
[----:B------:R-:W-:Y:S02]  /*2410*/  IMAD.IADD R0, R103, 0x1, -R0 ;  /* 0x0000000167007824 */ /* 0x000fe400078e0a00 */
[----:B------:R-:W-:Y:S01]  /*2420*/  IMAD.IADD R115, R107, 0x1, R7 ;  /* 0x000000016b737824 */ /* 0x000fe200078e0207 */
[----:B------:R-:W-:-:S04]  /*2430*/  ISETP.GT.AND P0, PT, R3, RZ, PT ;  /* 0x000000ff0300720c */ /* 0x000fc80003f04270 */
[----:B------:R-:W-:-:S03]  /*2440*/  ISETP.GT.AND P2, PT, R0, RZ, P0 ;  /* 0x000000ff0000720c */ /* 0x000fc60000744270 */
[----:B------:R-:W-:Y:S10]  /*2450*/  @!P1 BRA `(.L_x_37) ;  /* 0x0000002c001c9947 */ /* 0x000ff40003800000 */
[----:B------:R-:W0:Y:S01]  /*2460*/  LDC.64 R108, c[0x0][0x5b8] ;  /* 0x00016e00ff6c7b82 */ /* 0x000e220000000a00 */
[----:B------:R-:W-:-:S07]  /*2470*/  ULDC.64 UR4, c[0x0][0x5c0] ;  /* 0x0001700000047ab9 */ /* 0x000fce0000000a00 */
[----:B------:R-:W1:Y:S08]  /*2480*/  LDC.64 R110, c[0x0][0x5b0] ;  /* 0x00016c00ff6e7b82 */ /* 0x000e700000000a00 */
[----:B------:R-:W2:Y:S01]  /*2490*/  LDC.64 R112, c[0x0][0x5a8] ;  /* 0x00016a00ff707b82 */ /* 0x000ea20000000a00 */
[-C--:B0-----:R-:W-:Y:S02]  /*24a0*/  IMAD R6, R9, R108.reuse, RZ ;  /* 0x0000006c09067224 */ /* 0x081fe400078e02ff */
[----:B------:R-:W-:-:S04]  /*24b0*/  IMAD.WIDE.U32 R4, R19, R108, R94 ;  /* 0x0000006c13047225 */ /* 0x000fc800078e005e */
[----:B------:R-:W-:Y:S01]  /*24c0*/  IMAD R107, R19, R109, R6 ;  /* 0x0000006d136b7224 */ /* 0x000fe200078e0206 */
[----:B------:R-:W-:Y:S01]  /*24d0*/  IADD3 R6, P1, R12, R4, RZ ;  /* 0x000000040c067210 */ /* 0x000fe20007f3e0ff */
[----:B-1----:R-:W-:-:S03]  /*24e0*/  IMAD R4, R21, R110, RZ ;  /* 0x0000006e15047224 */ /* 0x002fc600078e02ff */
[----:B------:R-:W-:Y:S01]  /*24f0*/  IADD3.X R7, R13, R5, R107, P1, !PT ;  /* 0x000000050d077210 */ /* 0x000fe20000ffe46b */
[C---:B------:R-:W-:Y:S02]  /*2500*/  IMAD R21, R20.reuse, R111, R4 ;  /* 0x0000006f14157224 */ /* 0x040fe400078e0204 */
[----:B------:R-:W-:-:S04]  /*2510*/  IMAD.WIDE.U32 R4, R20, R110, R6 ;  /* 0x0000006e14047225 */ /* 0x000fc800078e0006 */
[----:B------:R-:W-:Y:S01]  /*2520*/  IMAD.IADD R5, R5, 0x1, R21 ;  /* 0x0000000105057824 */ /* 0x000fe200078e0215 */
[----:B--2---:R-:W-:-:S04]  /*2530*/  LEA R10, P1, R4, R112, 0x2 ;  /* 0x00000070040a7211 */ /* 0x004fc800078210ff */
[----:B------:R-:W-:-:S05]  /*2540*/  LEA.HI.X R11, R4, R113, R5, 0x2, P1 ;  /* 0x00000071040b7211 */ /* 0x000fca00008f1405 */
[----:B------:R0:W2:Y:S01]  /*2550*/  @P2 LDG.E.LTC128B R18, desc[UR36][R10.64] ;  /* 0x000000240a122981 */ /* 0x0000a2000c1e1920 */
[----:B------:R-:W-:Y:S01]  /*2560*/  IMAD.WIDE.U32 R4, R20, R110, R12 ;  /* 0x0000006e14047225 */ /* 0x000fe200078e000c */
[----:B------:R-:W-:Y:S01]  /*2570*/  LEA R8, P3, R106, UR4, 0x2 ;  /* 0x000000046a087c11 */ /* 0x000fe2000f8610ff */
[----:B------:R-:W-:Y:S01]  /*2580*/  BSSY B1, `(.L_x_38) ;  /* 0x0000014000017945 */ /* 0x000fe20003800000 */
[----:B------:R-:W-:Y:S02]  /*2590*/  IADD3 R14, P1, R94, R4, RZ ;  /* 0x000000045e0e7210 */ /* 0x000fe40007f3e0ff */
[----:B------:R-:W-:Y:S02]  /*25a0*/  LEA.HI.X R9, R106, UR5, R115, 0x2, P3 ;  /* 0x000000056a097c11 */ /* 0x000fe400098f1473 */
[----:B------:R-:W-:Y:S01]  /*25b0*/  IADD3.X R15, R95, R21, R5, P1, !PT ;  /* 0x000000155f0f7210 */ /* 0x000fe20000ffe405 */
[----:B0-----:R-:W-:Y:S01]  /*25c0*/  IMAD.SHL.U32 R10, R110, 0x8, RZ ;  /* 0x000000086e0a7824 */ /* 0x001fe200078e00ff */
[----:B------:R-:W-:-:S02]  /*25d0*/  ISETP.GT.AND P1, PT, R3, 0x1, PT ;  /* 0x000000010300780c */ /* 0x000fc40003f24270 */
[----:B------:R-:W-:Y:S01]  /*25e0*/  SHF.L.U64.HI R11, R110, 0x3, R111 ;  /* 0x000000036e0b7819 */ /* 0x000fe2000001026f */
[----:B------:R-:W-:Y:S01]  /*25f0*/  IMAD.WIDE.U32 R14, R19, R108, R14 ;  /* 0x0000006c130e7225 */ /* 0x000fe200078e000e */
[----:B------:R-:W-:-:S03]  /*2600*/  ISETP.GT.AND P3, PT, R0, RZ, P1 ;  /* 0x000000ff0000720c */ /* 0x000fc60000f64270 */
[----:B------:R-:W-:Y:S01]  /*2610*/  IMAD.WIDE.U32 R10, R20, R110, R10 ;  /* 0x0000006e140a7225 */ /* 0x000fe200078e000a */
[----:B--2---:R-:W-:-:S05]  /*2620*/  LOP3.LUT R4, R18, 0xffffe000, RZ, 0xc0, !PT ;  /* 0xffffe00012047812 */ /* 0x004fca00078ec0ff */
[----:B------:R-:W-:Y:S01]  /*2630*/  FMUL R5, R4, R91 ;  /* 0x0000005b04057220 */ /* 0x000fe20000400000 */
[----:B------:R-:W-:-:S03]  /*2640*/  LEA R4, P4, R14, R112, 0x2 ;  /* 0x000000700e047211 */ /* 0x000fc600078810ff */
[----:B------:R-:W-:Y:S01]  /*2650*/  FFMA R109, R24, R90, R5 ;  /* 0x0000005a186d7223 */ /* 0x000fe20000000005 */
[----:B------:R-:W-:-:S04]  /*2660*/  IMAD.IADD R5, R107, 0x1, R15 ;  /* 0x000000016b057824 */ /* 0x000fc800078e020f */
[----:B------:R-:W-:Y:S02]  /*2670*/  F2FP.TF32.F32.PACK_B R109, R109 ;  /* 0x0000006dff6d723e */ /* 0x000fe400024050ff */
[----:B------:R-:W-:-:S03]  /*2680*/  LEA.HI.X R5, R14, R113, R5, 0x2, P4 ;  /* 0x000000710e057211 */ /* 0x000fc600020f1405 */
[----:B------:R0:W-:Y:S01]  /*2690*/  @P2 STG.E desc[UR36][R8.64], R109 ;  /* 0x0000006d08002986 */ /* 0x0001e2000c101924 */
[----:B------:R-:W-:Y:S05]  /*26a0*/  @!P3 BRA `(.L_x_39) ;  /* 0x000000000004b947 */ /* 0x000fea0003800000 */
[----:B------:R1:W5:Y:S02]  /*26b0*/  LDG.E.LTC128B R18, desc[UR36][R4.64+0x4] ;  /* 0x0000042404127981 */ /* 0x000364000c1e1920 */
.L_x_39:
[----:B------:R-:W-:Y:S05]  /*26c0*/  BSYNC B1 ;  /* 0x0000000000017941 */ /* 0x000fea0003800000 */
.L_x_38:
[----:B-----5:R-:W-:Y:S01]  /*26d0*/  LOP3.LUT R14, R18, 0xffffe000, RZ, 0xc0, !PT ;  /* 0xffffe000120e7812 */ /* 0x020fe200078ec0ff */
[----:B------:R-:W-:Y:S01]  /*26e0*/  IMAD.IADD R21, R21, 0x1, R11 ;  /* 0x0000000115157824 */ /* 0x000fe200078e020b */
[----:B------:R-:W-:Y:S02]  /*26f0*/  IADD3 R6, P2, R6, R10, RZ ;  /* 0x0000000a06067210 */ /* 0x000fe40007f5e0ff */
[----:B------:R-:W-:Y:S01]  /*2700*/  ISETP.GT.AND P0, PT, R0, 0x8, P0 ;  /* 0x000000080000780c */ /* 0x000fe20000704270 */
[----:B------:R-:W-:Y:S02]  /*2710*/  FMUL R14, R14, R91 ;  /* 0x0000005b0e0e7220 */ /* 0x000fe40000400000 */
[----:B------:R-:W-:Y:S02]  /*2720*/  IMAD.X R7, R21, 0x1, R7, P2 ;  /* 0x0000000115077824 */ /* 0x000fe400010e0607 */
[----:B------:R-:W-:Y:S01]  /*2730*/  FFMA R25, R25, R90, R14 ;  /* 0x0000005a19197223 */ /* 0x000fe2000000000e */
[----:B------:R-:W-:-:S04]  /*2740*/  LEA R14, P2, R6, R112, 0x2 ;  /* 0x00000070060e7211 */ /* 0x000fc800078410ff */
[----:B------:R-:W-:Y:S01]  /*2750*/  LEA.HI.X R15, R6, R113, R7, 0x2, P2 ;  /* 0x00000071060f7211 */ /* 0x000fe200010f1407 */
[----:B------:R-:W-:Y:S01]  /*2760*/  @P3 IMAD.MOV.U32 R6, RZ, RZ, R8 ;  /* 0x000000ffff063224 */ /* 0x000fe200078e0008 */
[----:B------:R-:W-:Y:S01]  /*2770*/  F2FP.TF32.F32.PACK_B R25, R25 ;  /* 0x00000019ff19723e */ /* 0x000fe200024050ff */
[----:B------:R-:W-:-:S05]  /*2780*/  @P3 IMAD.MOV.U32 R7, RZ, RZ, R9 ;  /* 0x000000ffff073224 */ /* 0x000fca00078e0009 */
[----:B------:R2:W-:Y:S04]  /*2790*/  @P3 STG.E desc[UR36][R6.64+0x4], R25 ;  /* 0x0000041906003986 */ /* 0x0005e8000c101924 */
[----:B------:R-:W3:Y:S01]  /*27a0*/  @P0 LDG.E.LTC128B R18, desc[UR36][R14.64] ;  /* 0x000000240e120981 */ /* 0x000ee2000c1e1920 */
[----:B------:R-:W-:Y:S01]  /*27b0*/  IADD3 R12, P2, P3, R94, R10, R12 ;  /* 0x0000000a5e0c7210 */ /* 0x000fe20007b5e00c */
[----:B------:R-:W-:Y:S01]  /*27c0*/  BSSY B1, `(.L_x_40) ;  /* 0x0000011000017945 */ /* 0x000fe20003800000 */
[----:B------:R-:W-:Y:S02]  /*27d0*/  ISETP.GT.AND P1, PT, R0, 0x8, P1 ;  /* 0x000000080000780c */ /* 0x000fe40000f24270 */
[----:B------:R-:W-:-:S03]  /*27e0*/  IADD3.X R13, R95, R21, R13, P2, P3 ;  /* 0x000000155f0d7210 */ /* 0x000fc600017e640d */
[----:B------:R-:W-:Y:S01]  /*27f0*/  IMAD.WIDE.U32 R12, R19, R108, R12 ;  /* 0x0000006c130c7225 */ /* 0x000fe200078e000c */
[----:B------:R-:W-:-:S03]  /*2800*/  SHF.L.U64.HI R19, R96, 0x2, R97 ;  /* 0x0000000260137819 */ /* 0x000fc60000010261 */
[----:B------:R-:W-:Y:S01]  /*2810*/  IMAD.IADD R13, R107, 0x1, R13 ;  /* 0x000000016b0d7824 */ /* 0x000fe200078e020d */
[----:B--2---:R-:W-:-:S04]  /*2820*/  LEA R6, P3, R12, R112, 0x2 ;  /* 0x000000700c067211 */ /* 0x004fc800078610ff */
[----:B------:R-:W-:Y:S02]  /*2830*/  LEA.HI.X R7, R12, R113, R13, 0x2, P3 ;  /* 0x000000710c077211 */ /* 0x000fe400018f140d */
[----:B---3--:R-:W-:-:S05]  /*2840*/  LOP3.LUT R10, R18, 0xffffe000, RZ, 0xc0, !PT ;  /* 0xffffe000120a7812 */ /* 0x008fca00078ec0ff */
[----:B------:R-:W-:Y:S01]  /*2850*/  FMUL R11, R10, R91 ;  /* 0x0000005b0a0b7220 */ /* 0x000fe20000400000 */
[----:B------:R-:W-:-:S03]  /*2860*/  LEA R10, P2, R96, R8, 0x2 ;  /* 0x00000008600a7211 */ /* 0x000fc600078410ff */
[----:B------:R-:W-:Y:S02]  /*2870*/  FFMA R21, R26, R90, R11 ;  /* 0x0000005a1a157223 */ /* 0x000fe4000000000b */
[----:B------:R-:W-:-:S03]  /*2880*/  IMAD.X R11, R19, 0x1, R9, P2 ;  /* 0x00000001130b7824 */ /* 0x000fc600010e0609 */
[----:B------:R-:W-:-:S05]  /*2890*/  F2FP.TF32.F32.PACK_B R21, R21 ;  /* 0x00000015ff15723e */ /* 0x000fca00024050ff */
[----:B------:R2:W-:Y:S01]  /*28a0*/  @P0 STG.E desc[UR36][R10.64], R21 ;  /* 0x000000150a000986 */ /* 0x0005e2000c101924 */
[----:B------:R-:W-:Y:S05]  /*28b0*/  @!P1 BRA `(.L_x_41) ;  /* 0x0000000000049947 */ /* 0x000fea0003800000 */
[----:B------:R3:W5:Y:S02]  /*28c0*/  LDG.E.LTC128B R18, desc[UR36][R6.64+0x4] ;  /* 0x0000042406127981 */ /* 0x000764000c1e1920 */
.L_x_41:
[----:B------:R-:W-:Y:S05]  /*28d0*/  BSYNC B1 ;  /* 0x0000000000017941 */ /* 0x000fea0003800000 */
.L_x_40:
[----:B-----5:R-:W-:Y:S01]  /*28e0*/  LOP3.LUT R12, R18, 0xffffe000, RZ, 0xc0, !PT ;  /* 0xffffe000120c7812 */ /* 0x020fe200078ec0ff */
[----:B------:R-:W-:Y:S01]  /*28f0*/  BSSY B1, `(.L_x_42) ;  /* 0x0000009000017945 */ /* 0x000fe20003800000 */
[----:B------:R-:W-:-:S03]  /*2900*/  ISETP.GT.AND P0, PT, R3, 0x8, PT ;  /* 0x000000080300780c */ /* 0x000fc60003f04270 */
[----:B------:R-:W-:Y:S01]  /*2910*/  FMUL R12, R12, R91 ;  /* 0x0000005b0c0c7220 */ /* 0x000fe20000400000 */
[----:B------:R-:W-:-:S03]  /*2920*/  ISETP.GT.AND P2, PT, R0, RZ, P0 ;  /* 0x000000ff0000720c */ /* 0x000fc60000744270 */
[----:B------:R-:W-:-:S05]  /*2930*/  FFMA R27, R27, R90, R12 ;  /* 0x0000005a1b1b7223 */ /* 0x000fca000000000c */
[----:B------:R-:W-:-:S05]  /*2940*/  F2FP.TF32.F32.PACK_B R27, R27 ;  /* 0x0000001bff1b723e */ /* 0x000fca00024050ff */
[----:B------:R4:W-:Y:S01]  /*2950*/  @P1 STG.E desc[UR36][R10.64+0x4], R27 ;  /* 0x0000041b0a001986 */ /* 0x0009e2000c101924 */
[----:B------:R-:W-:Y:S05]  /*2960*/  @!P2 BRA `(.L_x_43) ;  /* 0x000000000004a947 */ /* 0x000fea0003800000 */
[----:B------:R0:W5:Y:S02]  /*2970*/  LDG.E.LTC128B R18, desc[UR36][R4.64+0x20] ;  /* 0x0000202404127981 */ /* 0x000164000c1e1920 */
.L_x_43:
[----:B------:R-:W-:Y:S05]  /*2980*/  BSYNC B1 ;  /* 0x0000000000017941 */ /* 0x000fea0003800000 */
.L_x_42:
        /* <DEDUP_REMOVED lines=10> */
.L_x_45:
[----:B------:R-:W-:Y:S05]  /*2a30*/  BSYNC B1 ;  /* 0x0000000000017941 */ /* 0x000fea0003800000 */
.L_x_44:
[----:B-----5:R-:W-:Y:S01]  /*2a40*/  LOP3.LUT R12, R18, 0xffffe000, RZ, 0xc0, !PT ;  /* 0xffffe000120c7812 */ /* 0x020fe200078ec0ff */
[----:B------:R-:W-:Y:S01]  /*2a50*/  BSSY B1, `(.L_x_46) ;  /* 0x0000008000017945 */ /* 0x000fe20003800000 */
[----:B------:R-:W-:-:S03]  /*2a60*/  ISETP.GT.AND P0, PT, R0, 0x8, P0 ;  /* 0x000000080000780c */ /* 0x000fc60000704270 */
[----:B------:R-:W-:-:S04]  /*2a70*/  FMUL R12, R12, R91 ;  /* 0x0000005b0c0c7220 */ /* 0x000fc80000400000 */
[----:B------:R-:W-:-:S05]  /*2a80*/  FFMA R29, R29, R90, R12 ;  /* 0x0000005a1d1d7223 */ /* 0x000fca000000000c */
[----:B------:R-:W-:-:S05]  /*2a90*/  F2FP.TF32.F32.PACK_B R29, R29 ;  /* 0x0000001dff1d723e */ /* 0x000fca00024050ff */
[----:B------:R0:W-:Y:S01]  /*2aa0*/  @P3 STG.E desc[UR36][R8.64+0x24], R29 ;  /* 0x0000241d08003986 */ /* 0x0001e2000c101924 */
[----:B------:R-:W-:Y:S05]  /*2ab0*/  @!P0 BRA `(.L_x_47) ;  /* 0x0000000000048947 */ /* 0x000fea0003800000 */
[----:B------:R0:W5:Y:S02]  /*2ac0*/  LDG.E.LTC128B R18, desc[UR36][R6.64+0x20] ;  /* 0x0000202406127981 */ /* 0x000164000c1e1920 */
.L_x_47:
[----:B------:R-:W-:Y:S05]  /*2ad0*/  BSYNC B1 ;  /* 0x0000000000017941 */ /* 0x000fea0003800000 */
.L_x_46:
[----:B-----5:R-:W-:Y:S01]  /*2ae0*/  LOP3.LUT R12, R18, 0xffffe000, RZ, 0xc0, !PT ;  /* 0xffffe000120c7812 */ /* 0x020fe200078ec0ff */
[----:B------:R-:W-:Y:S01]  /*2af0*/  BSSY B1, `(.L_x_48) ;  /* 0x0000008000017945 */ /* 0x000fe20003800000 */
[----:B------:R-:W-:-:S03]  /*2b00*/  ISETP.GT.AND P1, PT, R0, 0x8, P1 ;  /* 0x000000080000780c */ /* 0x000fc60000f24270 */
[----:B0-----:R-:W-:-:S04]  /*2b10*/  FMUL R13, R12, R91 ;  /* 0x0000005b0c0d7220 */ /* 0x001fc80000400000 */
[----:B------:R-:W-:-:S05]  /*2b20*/  FFMA R13, R30, R90, R13 ;  /* 0x0000005a1e0d7223 */ /* 0x000fca000000000d */
[----:B------:R-:W-:-:S05]  /*2b30*/  F2FP.TF32.F32.PACK_B R13, R13 ;  /* 0x0000000dff0d723e */ /* 0x000fca00024050ff */
[----:B------:R0:W-:Y:S01]  /*2b40*/  @P0 STG.E desc[UR36][R10.64+0x20], R13 ;  /* 0x0000200d0a000986 */ /* 0x0001e2000c101924 */
[----:B------:R-:W-:Y:S05]  /*2b50*/  @!P1 BRA `(.L_x_49) ;  /* 0x0000000000049947 */ /* 0x000fea0003800000 */
[----:B------:R0:W5:Y:S02]  /*2b60*/  LDG.E.LTC128B R18, desc[UR36][R6.64+0x24] ;  /* 0x0000242406127981 */ /* 0x000164000c1e1920 */
.L_x_49:
[----:B------:R-:W-:Y:S05]  /*2b70*/  BSYNC B1 ;  /* 0x0000000000017941 */ /* 0x000fea0003800000 */
.L_x_48:
        /* <DEDUP_REMOVED lines=10> */
.L_x_51:
[----:B------:R-:W-:Y:S05]  /*2c20*/  BSYNC B1 ;  /* 0x0000000000017941 */ /* 0x000fea0003800000 */
.L_x_50:
[----:B-----5:R-:W-:Y:S01]  /*2c30*/  LOP3.LUT R12, R18, 0xffffe000, RZ, 0xc0, !PT ;  /* 0xffffe000120c7812 */ /* 0x020fe200078ec0ff */
[----:B------:R-:W-:Y:S01]  /*2c40*/  BSSY B1, `(.L_x_52) ;  /* 0x0000009000017945 */ /* 0x000fe20003800000 */
[----:B------:R-:W-:-:S03]  /*2c50*/  ISETP.GT.AND P1, PT, R3, 0x11, PT ;  /* 0x000000110300780c */ /* 0x000fc60003f24270 */
[----:B0-----:R-:W-:Y:S01]  /*2c60*/  FMUL R13, R12, R91 ;  /* 0x0000005b0c0d7220 */ /* 0x001fe20000400000 */
[----:B------:R-:W-:-:S03]  /*2c70*/  ISETP.GT.AND P3, PT, R0, RZ, P1 ;  /* 0x000000ff0000720c */ /* 0x000fc60000f64270 */
[----:B------:R-:W-:-:S05]  /*2c80*/  FFMA R13, R32, R90, R13 ;  /* 0x0000005a200d7223 */ /* 0x000fca000000000d */
[----:B------:R-:W-:-:S05]  /*2c90*/  F2FP.TF32.F32.PACK_B R13, R13 ;  /* 0x0000000dff0d723e */ /* 0x000fca00024050ff */
[----:B------:R0:W-:Y:S01]  /*2ca0*/  @P2 STG.E desc[UR36][R8.64+0x40], R13 ;  /* 0x0000400d08002986 */ /* 0x0001e2000c101924 */
[----:B------:R-:W-:Y:S05]  /*2cb0*/  @!P3 BRA `(.L_x_53) ;  /* 0x000000000004b947 */ /* 0x000fea0003800000 */
[----:B------:R0:W5:Y:S02]  /*2cc0*/  LDG.E.LTC128B R18, desc[UR36][R4.64+0x44] ;  /* 0x0000442404127981 */ /* 0x000164000c1e1920 */
.L_x_53:
[----:B------:R-:W-:Y:S05]  /*2cd0*/  BSYNC B1 ;  /* 0x0000000000017941 */ /* 0x000fea0003800000 */
.L_x_52:
        /* <DEDUP_REMOVED lines=9> */
.L_x_55:
[----:B------:R-:W-:Y:S05]  /*2d70*/  BSYNC B1 ;  /* 0x0000000000017941 */ /* 0x000fea0003800000 */
.L_x_54:
        /* <DEDUP_REMOVED lines=9> */
.L_x_57:
[----:B------:R-:W-:Y:S05]  /*2e10*/  BSYNC B1 ;  /* 0x0000000000017941 */ /* 0x000fea0003800000 */
.L_x_56:
        /* <DEDUP_REMOVED lines=10> */
.L_x_59:
[----:B------:R-:W-:Y:S05]  /*2ec0*/  BSYNC B1 ;  /* 0x0000000000017941 */ /* 0x000fea0003800000 */
.L_x_58:
        /* <DEDUP_REMOVED lines=10> */
.L_x_61:
[----:B------:R-:W-:Y:S05]  /*2f70*/  BSYNC B1 ;  /* 0x0000000000017941 */ /* 0x000fea0003800000 */
.L_x_60:
        /* <DEDUP_REMOVED lines=9> */
.L_x_63:
[----:B------:R-:W-:Y:S05]  /*3010*/  BSYNC B1 ;  /* 0x0000000000017941 */ /* 0x000fea0003800000 */
.L_x_62:
        /* <DEDUP_REMOVED lines=9> */
.L_x_65:
[----:B------:R-:W-:Y:S05]  /*30b0*/  BSYNC B1 ;  /* 0x0000000000017941 */ /* 0x000fea0003800000 */
.L_x_64:
        /* <DEDUP_REMOVED lines=10> */
.L_x_67:
[----:B------:R-:W-:Y:S05]  /*3160*/  BSYNC B1 ;  /* 0x0000000000017941 */ /* 0x000fea0003800000 */
.L_x_66:
        /* <DEDUP_REMOVED lines=10> */
.L_x_69:
[----:B------:R-:W-:Y:S05]  /*3210*/  BSYNC B1 ;  /* 0x0000000000017941 */ /* 0x000fea0003800000 */
.L_x_68:
        /* <DEDUP_REMOVED lines=9> */
.L_x_71:
[----:B------:R-:W-:Y:S05]  /*32b0*/  BSYNC B1 ;  /* 0x0000000000017941 */ /* 0x000fea0003800000 */
.L_x_70:
        /* <DEDUP_REMOVED lines=9> */
.L_x_73:
[----:B------:R-:W-:Y:S05]  /*3350*/  BSYNC B1 ;  /* 0x0000000000017941 */ /* 0x000fea0003800000 */
.L_x_72:
        /* <DEDUP_REMOVED lines=10> */
.L_x_75:
[----:B------:R-:W-:Y:S05]  /*3400*/  BSYNC B1 ;  /* 0x0000000000017941 */ /* 0x000fea0003800000 */
.L_x_74:
        /* <DEDUP_REMOVED lines=10> */
.L_x_77:
[----:B------:R-:W-:Y:S05]  /*34b0*/  BSYNC B1 ;  /* 0x0000000000017941 */ /* 0x000fea0003800000 */
.L_x_76:
        /* <DEDUP_REMOVED lines=9> */
.L_x_79:
[----:B------:R-:W-:Y:S05]  /*3550*/  BSYNC B1 ;  /* 0x0000000000017941 */ /* 0x000fea0003800000 */
.L_x_78:
        /* <DEDUP_REMOVED lines=9> */
.L_x_81:
[----:B------:R-:W-:Y:S05]  /*35f0*/  BSYNC B1 ;  /* 0x0000000000017941 */ /* 0x000fea0003800000 */
.L_x_80:
        /* <DEDUP_REMOVED lines=10> */
.L_x_83:
[----:B------:R-:W-:Y:S05]  /*36a0*/  BSYNC B1 ;  /* 0x0000000000017941 */ /* 0x000fea0003800000 */
.L_x_82:
        /* <DEDUP_REMOVED lines=10> */
.L_x_85:
[----:B------:R-:W-:Y:S05]  /*3750*/  BSYNC B1 ;  /* 0x0000000000017941 */ /* 0x000fea0003800000 */
.L_x_84:
        /* <DEDUP_REMOVED lines=9> */
.L_x_87:
[----:B------:R-:W-:Y:S05]  /*37f0*/  BSYNC B1 ;  /* 0x0000000000017941 */ /* 0x000fea0003800000 */
.L_x_86:
        /* <DEDUP_REMOVED lines=9> */
.L_x_89:
[----:B------:R-:W-:Y:S05]  /*3890*/  BSYNC B1 ;  /* 0x0000000000017941 */ /* 0x000fea0003800000 */
.L_x_88:
        /* <DEDUP_REMOVED lines=10> */
.L_x_91:
[----:B------:R-:W-:Y:S05]  /*3940*/  BSYNC B1 ;  /* 0x0000000000017941 */ /* 0x000fea0003800000 */
.L_x_90:
        /* <DEDUP_REMOVED lines=10> */
.L_x_93:
[----:B------:R-:W-:Y:S05]  /*39f0*/  BSYNC B1 ;  /* 0x0000000000017941 */ /* 0x000fea0003800000 */
.L_x_92:
        /* <DEDUP_REMOVED lines=9> */
.L_x_95:
[----:B------:R-:W-:Y:S05]  /*3a90*/  BSYNC B1 ;  /* 0x0000000000017941 */ /* 0x000fea0003800000 */
.L_x_94:
        /* <DEDUP_REMOVED lines=9> */
.L_x_97:
[----:B------:R-:W-:Y:S05]  /*3b30*/  BSYNC B1 ;  /* 0x0000000000017941 */ /* 0x000fea0003800000 */
.L_x_96:
        /* <DEDUP_REMOVED lines=10> */
.L_x_99:
[----:B------:R-:W-:Y:S05]  /*3be0*/  BSYNC B1 ;  /* 0x0000000000017941 */ /* 0x000fea0003800000 */
.L_x_98:
        /* <DEDUP_REMOVED lines=10> */
.L_x_101:
[----:B------:R-:W-:Y:S05]  /*3c90*/  BSYNC B1 ;  /* 0x0000000000017941 */ /* 0x000fea0003800000 */
.L_x_100:
        /* <DEDUP_REMOVED lines=9> */
.L_x_103:
[----:B------:R-:W-:Y:S05]  /*3d30*/  BSYNC B1 ;  /* 0x0000000000017941 */ /* 0x000fea0003800000 */
.L_x_102:
        /* <DEDUP_REMOVED lines=9> */
.L_x_105:
[----:B------:R-:W-:Y:S05]  /*3dd0*/  BSYNC B1 ;  /* 0x0000000000017941 */ /* 0x000fea0003800000 */
.L_x_104:
        /* <DEDUP_REMOVED lines=10> */
.L_x_107:
[----:B------:R-:W-:Y:S05]  /*3e80*/  BSYNC B1 ;  /* 0x0000000000017941 */ /* 0x000fea0003800000 */
.L_x_106:
        /* <DEDUP_REMOVED lines=10> */
.L_x_109:
[----:B------:R-:W-:Y:S05]  /*3f30*/  BSYNC B1 ;  /* 0x0000000000017941 */ /* 0x000fea0003800000 */
.L_x_108:
        /* <DEDUP_REMOVED lines=9> */
.L_x_111:
[----:B------:R-:W-:Y:S05]  /*3fd0*/  BSYNC B1 ;  /* 0x0000000000017941 */ /* 0x000fea0003800000 */
.L_x_110:
        /* <DEDUP_REMOVED lines=9> */
.L_x_113:
[----:B------:R-:W-:Y:S05]  /*4070*/  BSYNC B1 ;  /* 0x0000000000017941 */ /* 0x000fea0003800000 */
.L_x_112:
        /* <DEDUP_REMOVED lines=10> */
.L_x_115:
[----:B------:R-:W-:Y:S05]  /*4120*/  BSYNC B1 ;  /* 0x0000000000017941 */ /* 0x000fea0003800000 */
.L_x_114:
        /* <DEDUP_REMOVED lines=10> */
.L_x_117:
[----:B------:R-:W-:Y:S05]  /*41d0*/  BSYNC B1 ;  /* 0x0000000000017941 */ /* 0x000fea0003800000 */
.L_x_116:
        /* <DEDUP_REMOVED lines=9> */
.L_x_119:
[----:B------:R-:W-:Y:S05]  /*4270*/  BSYNC B1 ;  /* 0x0000000000017941 */ /* 0x000fea0003800000 */
.L_x_118:
        /* <DEDUP_REMOVED lines=9> */
.L_x_121:
[----:B------:R-:W-:Y:S05]  /*4310*/  BSYNC B1 ;  /* 0x0000000000017941 */ /* 0x000fea0003800000 */
.L_x_120:
        /* <DEDUP_REMOVED lines=10> */
.L_x_123:
[----:B------:R-:W-:Y:S05]  /*43c0*/  BSYNC B1 ;  /* 0x0000000000017941 */ /* 0x000fea0003800000 */
.L_x_122:
        /* <DEDUP_REMOVED lines=10> */
.L_x_125:
[----:B------:R-:W-:Y:S05]  /*4470*/  BSYNC B1 ;  /* 0x0000000000017941 */ /* 0x000fea0003800000 */
.L_x_124:
        /* <DEDUP_REMOVED lines=9> */
.L_x_127:
[----:B------:R-:W-:Y:S05]  /*4510*/  BSYNC B1 ;  /* 0x0000000000017941 */ /* 0x000fea0003800000 */
.L_x_126:
        /* <DEDUP_REMOVED lines=9> */
.L_x_129:
[----:B------:R-:W-:Y:S05]  /*45b0*/  BSYNC B1 ;  /* 0x0000000000017941 */ /* 0x000fea0003800000 */
.L_x_128:
        /* <DEDUP_REMOVED lines=10> */
.L_x_131:
[----:B------:R-:W-:Y:S05]  /*4660*/  BSYNC B1 ;  /* 0x0000000000017941 */ /* 0x000fea0003800000 */
.L_x_130:
        /* <DEDUP_REMOVED lines=10> */
.L_x_133:
[----:B------:R-:W-:Y:S05]  /*4710*/  BSYNC B1 ;  /* 0x0000000000017941 */ /* 0x000fea0003800000 */
.L_x_132:
        /* <DEDUP_REMOVED lines=9> */
.L_x_135:
[----:B------:R-:W-:Y:S05]  /*47b0*/  BSYNC B1 ;  /* 0x0000000000017941 */ /* 0x000fea0003800000 */
.L_x_134:
        /* <DEDUP_REMOVED lines=9> */
.L_x_137:
[----:B------:R-:W-:Y:S05]  /*4850*/  BSYNC B1 ;  /* 0x0000000000017941 */ /* 0x000fea0003800000 */
.L_x_136:
        /* <DEDUP_REMOVED lines=10> */
.L_x_139:
[----:B------:R-:W-:Y:S05]  /*4900*/  BSYNC B1 ;  /* 0x0000000000017941 */ /* 0x000fea0003800000 */
.L_x_138:
        /* <DEDUP_REMOVED lines=10> */
.L_x_141:
[----:B------:R-:W-:Y:S05]  /*49b0*/  BSYNC B1 ;  /* 0x0000000000017941 */ /* 0x000fea0003800000 */
.L_x_140:
        /* <DEDUP_REMOVED lines=9> */
.L_x_143:
[----:B------:R-:W-:Y:S05]  /*4a50*/  BSYNC B1 ;  /* 0x0000000000017941 */ /* 0x000fea0003800000 */
.L_x_142:
        /* <DEDUP_REMOVED lines=9> */
.L_x_145:
[----:B------:R-:W-:Y:S05]  /*4af0*/  BSYNC B1 ;  /* 0x0000000000017941 */ /* 0x000fea0003800000 */
.L_x_144:
        /* <DEDUP_REMOVED lines=10> */
.L_x_147:
[----:B------:R-:W-:Y:S05]  /*4ba0*/  BSYNC B1 ;  /* 0x0000000000017941 */ /* 0x000fea0003800000 */
.L_x_146:
        /* <DEDUP_REMOVED lines=10> */
.L_x_149:
[----:B------:R-:W-:Y:S05]  /*4c50*/  BSYNC B1 ;  /* 0x0000000000017941 */ /* 0x000fea0003800000 */
.L_x_148:
        /* <DEDUP_REMOVED lines=9> */
.L_x_151:
[----:B------:R-:W-:Y:S05]  /*4cf0*/  BSYNC B1 ;  /* 0x0000000000017941 */ /* 0x000fea0003800000 */
.L_x_150:
        /* <DEDUP_REMOVED lines=9> */
.L_x_153:
[----:B------:R-:W-:Y:S05]  /*4d90*/  BSYNC B1 ;  /* 0x0000000000017941 */ /* 0x000fea0003800000 */
.L_x_152:
        /* <DEDUP_REMOVED lines=10> */
.L_x_155:
[----:B------:R-:W-:Y:S05]  /*4e40*/  BSYNC B1 ;  /* 0x0000000000017941 */ /* 0x000fea0003800000 */
.L_x_154:
        /* <DEDUP_REMOVED lines=10> */
.L_x_157:
[----:B------:R-:W-:Y:S05]  /*4ef0*/  BSYNC B1 ;  /* 0x0000000000017941 */ /* 0x000fea0003800000 */
.L_x_156:
[----:B01---5:R-:W-:Y:S01]  /*4f00*/  LOP3.LUT R4, R18, 0xffffe000, RZ, 0xc0, !PT ;  /* 0xffffe00012047812 */ /* 0x023fe200078ec0ff */
        /* <DEDUP_REMOVED lines=8> */
.L_x_159:
[----:B------:R-:W-:Y:S05]  /*4f90*/  BSYNC B1 ;  /* 0x0000000000017941 */ /* 0x000fea0003800000 */
.L_x_158:
[----:B-----5:R-:W-:Y:S01]  /*4fa0*/  LOP3.LUT R4, R18, 0xffffe000, RZ, 0xc0, !PT ;  /* 0xffffe00012047812 */ /* 0x020fe200078ec0ff */
[----:B------:R-:W-:Y:S01]  /*4fb0*/  @P0 IMAD.MOV.U32 R5, RZ, RZ, R11 ;  /* 0x000000ffff050224 */ /* 0x000fe200078e000b */
[----:B------:R-:W-:Y:S01]  /*4fc0*/  ISETP.GT.AND P1, PT, R0, 0x8, P1 ;  /* 0x000000080000780c */ /* 0x000fe20000f24270 */
[----:B------:R-:W-:Y:S02]  /*4fd0*/  BSSY B1, `(.L_x_160) ;  /* 0x0000008000017945 */ /* 0x000fe40003800000 */
[----:B------:R-:W-:Y:S01]  /*4fe0*/  FMUL R3, R4, R91 ;  /* 0x0000005b04037220 */ /* 0x000fe20000400000 */
[----:B------:R-:W-:-:S03]  /*4ff0*/  @P0 IMAD.MOV.U32 R4, RZ, RZ, R10 ;  /* 0x000000ffff040224 */ /* 0x000fc600078e000a */
[----:B------:R-:W-:-:S05]  /*5000*/  FFMA R3, R86, R90, R3 ;  /* 0x0000005a56037223 */ /* 0x000fca0000000003 */
[----:B------:R-:W-:-:S05]  /*5010*/  F2FP.TF32.F32.PACK_B R3, R3 ;  /* 0x00000003ff03723e */ /* 0x000fca00024050ff */
[----:B------:R0:W-:Y:S01]  /*5020*/  @P0 STG.E desc[UR36][R4.64+0x1e0], R3 ;  /* 0x0001e00304000986 */ /* 0x0001e2000c101924 */
[----:B------:R-:W-:Y:S05]  /*5030*/  @!P1 BRA `(.L_x_161) ;  /* 0x0000000000049947 */ /* 0x000fea0003800000 */
[----:B------:R0:W5:Y:S02]  /*5040*/  LDG.E.LTC128B R18, desc[UR36][R6.64+0x1e4] ;  /* 0x0001e42406127981 */ /* 0x000164000c1e1920 */
.L_x_161:
[----:B------:R-:W-:Y:S05]  /*5050*/  BSYNC B1 ;  /* 0x0000000000017941 */ /* 0x000fea0003800000 */
.L_x_160:
[----:B------:R-:W-:Y:S05]  /*5060*/  @!P1 BRA `(.L_x_162) ;  /* 0x0000001000b09947 */ /* 0x000fea0003800000 */
[----:B-----5:R-:W-:-:S05]  /*5070*/  LOP3.LUT R18, R18, 0xffffe000, RZ, 0xc0, !PT ;  /* 0xffffe00012127812 */ /* 0x020fca00078ec0ff */
[----:B------:R-:W-:-:S04]  /*5080*/  FMUL R18, R18, R91 ;  /* 0x0000005b12127220 */ /* 0x000fc80000400000 */
[----:B------:R-:W-:-:S05]  /*5090*/  FFMA R87, R87, R90, R18 ;  /* 0x0000005a57577223 */ /* 0x000fca0000000012 */
[----:B------:R-:W-:-:S05]  /*50a0*/  F2FP.TF32.F32.PACK_B R87, R87 ;  /* 0x00000057ff57723e */ /* 0x000fca00024050ff */
[----:B------:R0:W-:Y:S01]  /*50b0*/  STG.E desc[UR36][R10.64+0x1e4], R87 ;  /* 0x0001e4570a007986 */ /* 0x0001e2000c101924 */
[----:B------:R-:W-:Y:S05]  /*50c0*/  BRA `(.L_x_162) ;  /* 0x0000001000987947 */ /* 0x000fea0003800000 */
.L_x_37:
[----:B------:R-:W-:Y:S01]  /*50d0*/  ISETP.GT.AND P4, PT, R3, 0x1, PT ;  /* 0x000000010300780c */ /* 0x000fe20003f84270 */
[----:B------:R-:W-:Y:S01]  /*50e0*/  ULDC.64 UR4, c[0x0][0x5c0] ;  /* 0x0001700000047ab9 */ /* 0x000fe20000000a00 */
[-C--:B------:R-:W-:Y:S01]  /*50f0*/  FMUL R9, R24, R90.reuse ;  /* 0x0000005a18097220 */ /* 0x080fe20000400000 */
[----:B------:R-:W-:Y:S01]  /*5100*/  LEA R4, P3, R106, UR4, 0x2 ;  /* 0x000000046a047c11 */ /* 0x000fe2000f8610ff */
[-C--:B------:R-:W-:Y:S01]  /*5110*/  FMUL R25, R25, R90.reuse ;  /* 0x0000005a19197220 */ /* 0x080fe20000400000 */
[----:B------:R-:W-:Y:S01]  /*5120*/  ISETP.GT.AND P1, PT, R0, RZ, P4 ;  /* 0x000000ff0000720c */ /* 0x000fe20002724270 */
[-C--:B------:R-:W-:Y:S01]  /*5130*/  FMUL R11, R26, R90.reuse ;  /* 0x0000005a1a0b7220 */ /* 0x080fe20000400000 */
[----:B------:R-:W-:Y:S01]  /*5140*/  LEA.HI.X R5, R106, UR5, R115, 0x2, P3 ;  /* 0x000000056a057c11 */ /* 0x000fe200098f1473 */
[-C--:B------:R-:W-:Y:S01]  /*5150*/  FMUL R27, R27, R90.reuse ;  /* 0x0000005a1b1b7220 */ /* 0x080fe20000400000 */
[----:B------:R-:W-:Y:S01]  /*5160*/  F2FP.TF32.F32.PACK_B R9, R9 ;  /* 0x00000009ff09723e */ /* 0x000fe200024050ff */
[-C--:B------:R-:W-:Y:S01]  /*5170*/  FMUL R29, R29, R90.reuse ;  /* 0x0000005a1d1d7220 */ /* 0x080fe20000400000 */
[----:B------:R-:W-:Y:S01]  /*5180*/  F2FP.TF32.F32.PACK_B R25, R25 ;  /* 0x00000019ff19723e */ /* 0x000fe200024050ff */
[----:B------:R-:W-:Y:S01]  /*5190*/  FMUL R31, R31, R90 ;  /* 0x0000005a1f1f7220 */ /* 0x000fe20000400000 */
[C---:B------:R-:W-:Y:S01]  /*51a0*/  SHF.L.U64.HI R7, R96.reuse, 0x2, R97 ;  /* 0x0000000260077819 */ /* 0x040fe20000010261 */
[----:B------:R0:W-:Y:S01]  /*51b0*/  @P2 STG.E desc[UR36][R4.64], R9 ;  /* 0x0000000904002986 */ /* 0x0001e2000c101924 */
[----:B------:R-:W-:Y:S01]  /*51c0*/  LEA R6, P3, R96, R4, 0x2 ;  /* 0x0000000460067211 */ /* 0x000fe200078610ff */
[-C--:B------:R-:W-:Y:S01]  /*51d0*/  FMUL R13, R32, R90.reuse ;  /* 0x0000005a200d7220 */ /* 0x080fe20000400000 */
[C---:B------:R-:W-:Y:S01]  /*51e0*/  ISETP.GT.AND P2, PT, R3.reuse, 0x8, PT ;  /* 0x000000080300780c */ /* 0x040fe20003f44270 */
[----:B------:R-:W-:Y:S01]  /*51f0*/  @P1 STG.E desc[UR36][R4.64+0x4], R25 ;  /* 0x0000041904001986 */ /* 0x000fe2000c101924 */
[----:B------:R-:W-:Y:S01]  /*5200*/  ISETP.GT.AND P1, PT, R3, 0x9, PT ;  /* 0x000000090300780c */ /* 0x000fe20003f24270 */
[----:B------:R-:W-:Y:S01]  /*5210*/  IMAD.X R7, R7, 0x1, R5, P3 ;  /* 0x0000000107077824 */ /* 0x000fe200018e0605 */
[C---:B------:R-:W-:Y:S01]  /*5220*/  ISETP.GT.AND P0, PT, R0.reuse, 0x8, P0 ;  /* 0x000000080000780c */ /* 0x040fe20000704270 */
[-C--:B------:R-:W-:Y:S01]  /*5230*/  FMUL R33, R33, R90.reuse ;  /* 0x0000005a21217220 */ /* 0x080fe20000400000 */
[C---:B------:R-:W-:Y:S01]  /*5240*/  ISETP.GT.AND P4, PT, R0.reuse, 0x8, P4 ;  /* 0x000000080000780c */ /* 0x040fe20002784270 */
[-C--:B------:R-:W-:Y:S01]  /*5250*/  FMUL R35, R35, R90.reuse ;  /* 0x0000005a23237220 */ /* 0x080fe20000400000 */
[----:B------:R-:W-:Y:S01]  /*5260*/  ISETP.GT.AND P5, PT, R0, RZ, P2 ;  /* 0x000000ff0000720c */ /* 0x000fe200017a4270 */
[-C--:B0-----:R-:W-:Y:S01]  /*5270*/  FMUL R9, R28, R90.reuse ;  /* 0x0000005a1c097220 */ /* 0x081fe20000400000 */
[C---:B------:R-:W-:Y:S01]  /*5280*/  ISETP.GT.AND P3, PT, R0.reuse, RZ, P1 ;  /* 0x000000ff0000720c */ /* 0x040fe20000f64270 */
[-C--:B------:R-:W-:Y:S01]  /*5290*/  FMUL R37, R37, R90.reuse ;  /* 0x0000005a25257220 */ /* 0x080fe20000400000 */
[----:B------:R-:W-:Y:S01]  /*52a0*/  F2FP.TF32.F32.PACK_B R11, R11 ;  /* 0x0000000bff0b723e */ /* 0x000fe200024050ff */
[-C--:B------:R-:W-:Y:S01]  /*52b0*/  FMUL R39, R39, R90.reuse ;  /* 0x0000005a27277220 */ /* 0x080fe20000400000 */
[----:B------:R-:W-:Y:S01]  /*52c0*/  F2FP.TF32.F32.PACK_B R27, R27 ;  /* 0x0000001bff1b723e */ /* 0x000fe200024050ff */
[-C--:B------:R-:W-:Y:S01]  /*52d0*/  FMUL R41, R41, R90.reuse ;  /* 0x0000005a29297220 */ /* 0x080fe20000400000 */
[----:B------:R-:W-:Y:S01]  /*52e0*/  F2FP.TF32.F32.PACK_B R9, R9 ;  /* 0x00000009ff09723e */ /* 0x000fe200024050ff */
[----:B------:R0:W-:Y:S01]  /*52f0*/  @P0 STG.E desc[UR36][R6.64], R11 ;  /* 0x0000000b06000986 */ /* 0x0001e2000c101924 */
[----:B------:R-:W-:Y:S01]  /*5300*/  F2FP.TF32.F32.PACK_B R29, R29 ;  /* 0x0000001dff1d723e */ /* 0x000fe200024050ff */
[-C--:B------:R-:W-:Y:S01]  /*5310*/  FMUL R43, R43, R90.reuse ;  /* 0x0000005a2b2b7220 */ /* 0x080fe20000400000 */
[----:B------:R-:W-:Y:S01]  /*5320*/  ISETP.GT.AND P0, PT, R3, 0x10, PT ;  /* 0x000000100300780c */ /* 0x000fe20003f04270 */
[----:B------:R-:W-:Y:S01]  /*5330*/  @P4 STG.E desc[UR36][R6.64+0x4], R27 ;  /* 0x0000041b06004986 */ /* 0x000fe2000c101924 */
[C---:B------:R-:W-:Y:S01]  /*5340*/  ISETP.GT.AND P2, PT, R0.reuse, 0x8, P2 ;  /* 0x000000080000780c */ /* 0x040fe20001744270 */
[-C--:B------:R-:W-:Y:S01]  /*5350*/  FMUL R45, R45, R90.reuse ;  /* 0x0000005a2d2d7220 */ /* 0x080fe20000400000 */
[C---:B------:R-:W-:Y:S01]  /*5360*/  ISETP.GT.AND P1, PT, R0.reuse, 0x8, P1 ;  /* 0x000000080000780c */ /* 0x040fe20000f24270 */
[----:B------:R1:W-:Y:S01]  /*5370*/  @P5 STG.E desc[UR36][R4.64+0x20], R9 ;  /* 0x0000200904005986 */ /* 0x0003e2000c101924 */
[----:B------:R-:W-:Y:S01]  /*5380*/  ISETP.GT.AND P5, PT, R0, RZ, P0 ;  /* 0x000000ff0000720c */ /* 0x000fe200007a4270 */
[-C--:B------:R-:W-:Y:S01]  /*5390*/  FMUL R47, R47, R90.reuse ;  /* 0x0000005a2f2f7220 */ /* 0x080fe20000400000 */
[----:B------:R-:W-:Y:S01]  /*53a0*/  F2FP.TF32.F32.PACK_B R31, R31 ;  /* 0x0000001fff1f723e */ /* 0x000fe200024050ff */
[----:B------:R-:W-:Y:S01]  /*53b0*/  @P3 STG.E desc[UR36][R4.64+0x24], R29 ;  /* 0x0000241d04003986 */ /* 0x000fe2000c101924 */
[----:B------:R-:W-:Y:S01]  /*53c0*/  ISETP.GT.AND P3, PT, R3, 0x11, PT ;  /* 0x000000110300780c */ /* 0x000fe20003f64270 */
[-C--:B0-----:R-:W-:Y:S01]  /*53d0*/  FMUL R11, R30, R90.reuse ;  /* 0x0000005a1e0b7220 */ /* 0x081fe20000400000 */
[----:B------:R-:W-:Y:S01]  /*53e0*/  F2FP.TF32.F32.PACK_B R13, R13 ;  /* 0x0000000dff0d723e */ /* 0x000fe200024050ff */
[-C--:B------:R-:W-:Y:S01]  /*53f0*/  FMUL R49, R49, R90.reuse ;  /* 0x0000005a31317220 */ /* 0x080fe20000400000 */
[----:B------:R-:W-:Y:S01]  /*5400*/  ISETP.GT.AND P4, PT, R0, RZ, P3 ;  /* 0x000000ff0000720c */ /* 0x000fe20001f84270 */
[-C--:B------:R-:W-:Y:S01]  /*5410*/  FMUL R51, R51, R90.reuse ;  /* 0x0000005a33337220 */ /* 0x080fe20000400000 */
[----:B------:R-:W-:Y:S01]  /*5420*/  F2FP.TF32.F32.PACK_B R11, R11 ;  /* 0x0000000bff0b723e */ /* 0x000fe200024050ff */
[-C--:B-1----:R-:W-:Y:S01]  /*5430*/  FMUL R9, R34, R90.reuse ;  /* 0x0000005a22097220 */ /* 0x082fe20000400000 */
[----:B------:R-:W-:Y:S01]  /*5440*/  F2FP.TF32.F32.PACK_B R33, R33 ;  /* 0x00000021ff21723e */ /* 0x000fe200024050ff */
[-C--:B------:R-:W-:Y:S01]  /*5450*/  FMUL R53, R53, R90.reuse ;  /* 0x0000005a35357220 */ /* 0x080fe20000400000 */
[C---:B------:R-:W-:Y:S01]  /*5460*/  ISETP.GT.AND P0, PT, R0.reuse, 0x8, P0 ;  /* 0x000000080000780c */ /* 0x040fe20000704270 */
[----:B------:R0:W-:Y:S01]  /*5470*/  @P2 STG.E desc[UR36][R6.64+0x20], R11 ;  /* 0x0000200b06002986 */ /* 0x0001e2000c101924 */
[----:B------:R-:W-:Y:S01]  /*5480*/  ISETP.GT.AND P2, PT, R3, 0x19, PT ;  /* 0x000000190300780c */ /* 0x000fe20003f44270 */
[-C--:B------:R-:W-:Y:S01]  /*5490*/  FMUL R55, R55, R90.reuse ;  /* 0x0000005a37377220 */ /* 0x080fe20000400000 */
[----:B------:R-:W-:Y:S01]  /*54a0*/  F2FP.TF32.F32.PACK_B R9, R9 ;  /* 0x00000009ff09723e */ /* 0x000fe200024050ff */
[----:B------:R-:W-:Y:S01]  /*54b0*/  @P1 STG.E desc[UR36][R6.64+0x24], R31 ;  /* 0x0000241f06001986 */ /* 0x000fe2000c101924 */
[----:B------:R-:W-:Y:S01]  /*54c0*/  ISETP.GT.AND P1, PT, R3, 0x18, PT ;  /* 0x000000180300780c */ /* 0x000fe20003f24270 */
[-C--:B------:R-:W-:Y:S01]  /*54d0*/  FMUL R57, R57, R90.reuse ;  /* 0x0000005a39397220 */ /* 0x080fe20000400000 */
[----:B------:R-:W-:Y:S01]  /*54e0*/  F2FP.TF32.F32.PACK_B R35, R35 ;  /* 0x00000023ff23723e */ /* 0x000fe200024050ff */
[----:B------:R1:W-:Y:S01]  /*54f0*/  @P5 STG.E desc[UR36][R4.64+0x40], R13 ;  /* 0x0000400d04005986 */ /* 0x0003e2000c101924 */
[C---:B------:R-:W-:Y:S01]  /*5500*/  ISETP.GT.AND P5, PT, R0.reuse, RZ, P1 ;  /* 0x000000ff0000720c */ /* 0x040fe20000fa4270 */
[-C--:B------:R-:W-:Y:S01]  /*5510*/  FMUL R59, R59, R90.reuse ;  /* 0x0000005a3b3b7220 */ /* 0x080fe20000400000 */
[----:B------:R-:W-:Y:S01]  /*5520*/  F2FP.TF32.F32.PACK_B R37, R37 ;  /* 0x00000025ff25723e */ /* 0x000fe200024050ff */
[----:B------:R-:W-:Y:S01]  /*5530*/  @P4 STG.E desc[UR36][R4.64+0x44], R33 ;  /* 0x0000442104004986 */ /* 0x000fe2000c101924 */
[----:B------:R-:W-:Y:S01]  /*5540*/  ISETP.GT.AND P4, PT, R0, 0x8, P3 ;  /* 0x000000080000780c */ /* 0x000fe20001f84270 */
[-C--:B0-----:R-:W-:Y:S01]  /*5550*/  FMUL R11, R36, R90.reuse ;  /* 0x0000005a240b7220 */ /* 0x081fe20000400000 */
[C---:B------:R-:W-:Y:S01]  /*5560*/  ISETP.GT.AND P3, PT, R0.reuse, RZ, P2 ;  /* 0x000000ff0000720c */ /* 0x040fe20001764270 */
[----:B------:R0:W-:Y:S01]  /*5570*/  @P0 STG.E desc[UR36][R6.64+0x40], R9 ;  /* 0x0000400906000986 */ /* 0x0001e2000c101924 */
[----:B------:R-:W-:Y:S01]  /*5580*/  ISETP.GT.AND P1, PT, R0, 0x8, P1 ;  /* 0x000000080000780c */ /* 0x000fe20000f24270 */
[-C--:B------:R-:W-:Y:S01]  /*5590*/  FMUL R61, R61, R90.reuse ;  /* 0x0000005a3d3d7220 */ /* 0x080fe20000400000 */
[----:B------:R-:W-:Y:S01]  /*55a0*/  F2FP.TF32.F32.PACK_B R11, R11 ;  /* 0x0000000bff0b723e */ /* 0x000fe200024050ff */
[-C--:B-1----:R-:W-:Y:S01]  /*55b0*/  FMUL R13, R40, R90.reuse ;  /* 0x0000005a280d7220 */ /* 0x082fe20000400000 */
[----:B------:R-:W-:Y:S01]  /*55c0*/  ISETP.GT.AND P0, PT, R3, 0x20, PT ;  /* 0x000000200300780c */ /* 0x000fe20003f04270 */
[-C--:B------:R-:W-:Y:S01]  /*55d0*/  FMUL R63, R63, R90.reuse ;  /* 0x0000005a3f3f7220 */ /* 0x080fe20000400000 */
[----:B------:R-:W-:Y:S01]  /*55e0*/  F2FP.TF32.F32.PACK_B R39, R39 ;  /* 0x00000027ff27723e */ /* 0x000fe200024050ff */
[-C--:B------:R-:W-:Y:S01]  /*55f0*/  FMUL R65, R65, R90.reuse ;  /* 0x0000005a41417220 */ /* 0x080fe20000400000 */
[----:B------:R-:W-:Y:S01]  /*5600*/  F2FP.TF32.F32.PACK_B R13, R13 ;  /* 0x0000000dff0d723e */ /* 0x000fe200024050ff */
[----:B------:R-:W-:Y:S01]  /*5610*/  @P4 STG.E desc[UR36][R6.64+0x44], R35 ;  /* 0x0000442306004986 */ /* 0x000fe2000c101924 */
[----:B------:R-:W-:Y:S01]  /*5620*/  ISETP.GT.AND P4, PT, R0, 0x8, P2 ;  /* 0x000000080000780c */ /* 0x000fe20001784270 */
[-C--:B0-----:R-:W-:Y:S01]  /*5630*/  FMUL R9, R38, R90.reuse ;  /* 0x0000005a26097220 */ /* 0x081fe20000400000 */
[----:B------:R-:W-:Y:S01]  /*5640*/  ISETP.GT.AND P2, PT, R3, 0x21, PT ;  /* 0x000000210300780c */ /* 0x000fe20003f44270 */
[----:B------:R0:W-:Y:S01]  /*5650*/  @P5 STG.E desc[UR36][R4.64+0x60], R11 ;  /* 0x0000600b04005986 */ /* 0x0001e2000c101924 */
[C---:B------:R-:W-:Y:S01]  /*5660*/  ISETP.GT.AND P5, PT, R0.reuse, RZ, P0 ;  /* 0x000000ff0000720c */ /* 0x040fe200007a4270 */
[-C--:B------:R-:W-:Y:S01]  /*5670*/  FMUL R67, R67, R90.reuse ;  /* 0x0000005a43437220 */ /* 0x080fe20000400000 */
[----:B------:R-:W-:Y:S01]  /*5680*/  F2FP.TF32.F32.PACK_B R9, R9 ;  /* 0x00000009ff09723e */ /* 0x000fe200024050ff */
[----:B------:R-:W-:Y:S01]  /*5690*/  @P3 STG.E desc[UR36][R4.64+0x64], R37 ;  /* 0x0000642504003986 */ /* 0x000fe2000c101924 */
[C---:B------:R-:W-:Y:S01]  /*56a0*/  ISETP.GT.AND P3, PT, R0.reuse, RZ, P2 ;  /* 0x000000ff0000720c */ /* 0x040fe20001764270 */
[-C--:B------:R-:W-:Y:S01]  /*56b0*/  FMUL R69, R69, R90.reuse ;  /* 0x0000005a45457220 */ /* 0x080fe20000400000 */
[----:B------:R-:W-:Y:S01]  /*56c0*/  F2FP.TF32.F32.PACK_B R41, R41 ;  /* 0x00000029ff29723e */ /* 0x000fe200024050ff */
[----:B------:R1:W-:Y:S01]  /*56d0*/  @P1 STG.E desc[UR36][R6.64+0x60], R9 ;  /* 0x0000600906001986 */ /* 0x0003e2000c101924 */
[C---:B------:R-:W-:Y:S01]  /*56e0*/  ISETP.GT.AND P0, PT, R0.reuse, 0x8, P0 ;  /* 0x000000080000780c */ /* 0x040fe20000704270 */
[-C--:B------:R-:W-:Y:S01]  /*56f0*/  FMUL R71, R71, R90.reuse ;  /* 0x0000005a47477220 */ /* 0x080fe20000400000 */
[C---:B------:R-:W-:Y:S01]  /*5700*/  ISETP.GT.AND P1, PT, R3.reuse, 0x28, PT ;  /* 0x000000280300780c */ /* 0x040fe20003f24270 */
[----:B------:R-:W-:Y:S01]  /*5710*/  @P4 STG.E desc[UR36][R6.64+0x64], R39 ;  /* 0x0000642706004986 */ /* 0x000fe2000c101924 */
[----:B------:R-:W-:Y:S01]  /*5720*/  ISETP.GT.AND P4, PT, R0, 0x8, P2 ;  /* 0x000000080000780c */ /* 0x000fe20001784270 */
[-C--:B0-----:R-:W-:Y:S01]  /*5730*/  FMUL R11, R44, R90.reuse ;  /* 0x0000005a2c0b7220 */ /* 0x081fe20000400000 */
[----:B------:R-:W-:Y:S01]  /*5740*/  ISETP.GT.AND P2, PT, R3, 0x29, PT ;  /* 0x000000290300780c */ /* 0x000fe20003f44270 */
[----:B------:R0:W-:Y:S01]  /*5750*/  @P5 STG.E desc[UR36][R4.64+0x80], R13 ;  /* 0x0000800d04005986 */ /* 0x0001e2000c101924 */
[----:B------:R-:W-:Y:S01]  /*5760*/  ISETP.GT.AND P5, PT, R0, RZ, P1 ;  /* 0x000000ff0000720c */ /* 0x000fe20000fa4270 */
[-C--:B------:R-:W-:Y:S01]  /*5770*/  FMUL R73, R73, R90.reuse ;  /* 0x0000005a49497220 */ /* 0x080fe20000400000 */
[----:B------:R-:W-:Y:S01]  /*5780*/  F2FP.TF32.F32.PACK_B R43, R43 ;  /* 0x0000002bff2b723e */ /* 0x000fe200024050ff */
[-C--:B-1----:R-:W-:Y:S01]  /*5790*/  FMUL R9, R42, R90.reuse ;  /* 0x0000005a2a097220 */ /* 0x082fe20000400000 */
[----:B------:R-:W-:Y:S01]  /*57a0*/  @P3 STG.E desc[UR36][R4.64+0x84], R41 ;  /* 0x0000842904003986 */ /* 0x000fe2000c101924 */
[----:B------:R-:W-:Y:S01]  /*57b0*/  ISETP.GT.AND P3, PT, R0, RZ, P2 ;  /* 0x000000ff0000720c */ /* 0x000fe20001764270 */
[-C--:B------:R-:W-:Y:S01]  /*57c0*/  FMUL R75, R75, R90.reuse ;  /* 0x0000005a4b4b7220 */ /* 0x080fe20000400000 */
[----:B------:R-:W-:Y:S01]  /*57d0*/  F2FP.TF32.F32.PACK_B R11, R11 ;  /* 0x0000000bff0b723e */ /* 0x000fe200024050ff */
[-C--:B------:R-:W-:Y:S01]  /*57e0*/  FMUL R77, R77, R90.reuse ;  /* 0x0000005a4d4d7220 */ /* 0x080fe20000400000 */
[----:B------:R-:W-:Y:S01]  /*57f0*/  F2FP.TF32.F32.PACK_B R9, R9 ;  /* 0x00000009ff09723e */ /* 0x000fe200024050ff */
[-C--:B------:R-:W-:Y:S01]  /*5800*/  FMUL R79, R79, R90.reuse ;  /* 0x0000005a4f4f7220 */ /* 0x080fe20000400000 */
[----:B------:R-:W-:Y:S01]  /*5810*/  F2FP.TF32.F32.PACK_B R45, R45 ;  /* 0x0000002dff2d723e */ /* 0x000fe200024050ff */
[-C--:B0-----:R-:W-:Y:S01]  /*5820*/  FMUL R13, R48, R90.reuse ;  /* 0x0000005a300d7220 */ /* 0x081fe20000400000 */
[C---:B------:R-:W-:Y:S01]  /*5830*/  ISETP.GT.AND P1, PT, R0.reuse, 0x8, P1 ;  /* 0x000000080000780c */ /* 0x040fe20000f24270 */
[----:B------:R0:W-:Y:S01]  /*5840*/  @P0 STG.E desc[UR36][R6.64+0x80], R9 ;  /* 0x0000800906000986 */ /* 0x0001e2000c101924 */
[----:B------:R-:W-:Y:S01]  /*5850*/  ISETP.GT.AND P0, PT, R3, 0x30, PT ;  /* 0x000000300300780c */ /* 0x000fe20003f04270 */
[-C--:B------:R-:W-:Y:S01]  /*5860*/  FMUL R81, R81, R90.reuse ;  /* 0x0000005a51517220 */ /* 0x080fe20000400000 */
[----:B------:R-:W-:Y:S01]  /*5870*/  F2FP.TF32.F32.PACK_B R47, R47 ;  /* 0x0000002fff2f723e */ /* 0x000fe200024050ff */
[----:B------:R-:W-:Y:S01]  /*5880*/  @P4 STG.E desc[UR36][R6.64+0x84], R43 ;  /* 0x0000842b06004986 */ /* 0x000fe2000c101924 */
[C---:B------:R-:W-:Y:S01]  /*5890*/  ISETP.GT.AND P4, PT, R0.reuse, 0x8, P2 ;  /* 0x000000080000780c */ /* 0x040fe20001784270 */
[-C--:B------:R-:W-:Y:S01]  /*58a0*/  FMUL R83, R83, R90.reuse ;  /* 0x0000005a53537220 */ /* 0x080fe20000400000 */
[----:B------:R-:W-:Y:S01]  /*58b0*/  ISETP.GT.AND P2, PT, R3, 0x31, PT ;  /* 0x000000310300780c */ /* 0x000fe20003f44270 */
[----:B------:R1:W-:Y:S01]  /*58c0*/  @P5 STG.E desc[UR36][R4.64+0xa0], R11 ;  /* 0x0000a00b04005986 */ /* 0x0003e2000c101924 */
[----:B------:R-:W-:Y:S01]  /*58d0*/  ISETP.GT.AND P5, PT, R0, RZ, P0 ;  /* 0x000000ff0000720c */ /* 0x000fe200007a4270 */
[-C--:B------:R-:W-:Y:S01]  /*58e0*/  FMUL R85, R85, R90.reuse ;  /* 0x0000005a55557220 */ /* 0x080fe20000400000 */
[----:B------:R-:W-:Y:S01]  /*58f0*/  F2FP.TF32.F32.PACK_B R13, R13 ;  /* 0x0000000dff0d723e */ /* 0x000fe200024050ff */
[-C--:B0-----:R-:W-:Y:S01]  /*5900*/  FMUL R9, R46, R90.reuse ;  /* 0x0000005a2e097220 */ /* 0x081fe20000400000 */
[----:B------:R-:W-:Y:S01]  /*5910*/  @P3 STG.E desc[UR36][R4.64+0xa4], R45 ;  /* 0x0000a42d04003986 */ /* 0x000fe2000c101924 */
[----:B------:R-:W-:Y:S01]  /*5920*/  ISETP.GT.AND P3, PT, R0, RZ, P2 ;  /* 0x000000ff0000720c */ /* 0x000fe20001764270 */
[----:B------:R-:W-:Y:S01]  /*5930*/  FMUL R87, R87, R90 ;  /* 0x0000005a57577220 */ /* 0x000fe20000400000 */
[----:B------:R-:W-:-:S02]  /*5940*/  F2FP.TF32.F32.PACK_B R49, R49 ;  /* 0x00000031ff31723e */ /* 0x000fc400024050ff */
[----:B------:R-:W-:Y:S02]  /*5950*/  F2FP.TF32.F32.PACK_B R9, R9 ;  /* 0x00000009ff09723e */ /* 0x000fe400024050ff */
[----:B------:R-:W-:Y:S01]  /*5960*/  ISETP.GT.AND P0, PT, R0, 0x8, P0 ;  /* 0x000000080000780c */ /* 0x000fe20000704270 */
[----:B-1----:R-:W-:Y:S01]  /*5970*/  FMUL R11, R52, R90 ;  /* 0x0000005a340b7220 */ /* 0x002fe20000400000 */
[----:B------:R-:W-:Y:S01]  /*5980*/  F2FP.TF32.F32.PACK_B R51, R51 ;  /* 0x00000033ff33723e */ /* 0x000fe200024050ff */
[----:B------:R0:W-:Y:S01]  /*5990*/  @P1 STG.E desc[UR36][R6.64+0xa0], R9 ;  /* 0x0000a00906001986 */ /* 0x0001e2000c101924 */
[----:B------:R-:W-:Y:S02]  /*59a0*/  ISETP.GT.AND P1, PT, R3, 0x38, PT ;  /* 0x000000380300780c */ /* 0x000fe40003f24270 */
[----:B------:R-:W-:Y:S01]  /*59b0*/  F2FP.TF32.F32.PACK_B R11, R11 ;  /* 0x0000000bff0b723e */ /* 0x000fe200024050ff */
[----:B------:R-:W-:Y:S01]  /*59c0*/  @P4 STG.E desc[UR36][R6.64+0xa4], R47 ;  /* 0x0000a42f06004986 */ /* 0x000fe2000c101924 */
[----:B------:R-:W-:-:S02]  /*59d0*/  ISETP.GT.AND P4, PT, R0, 0x8, P2 ;  /* 0x000000080000780c */ /* 0x000fc40001784270 */
[----:B------:R-:W-:Y:S01]  /*59e0*/  ISETP.GT.AND P2, PT, R3, 0x39, PT ;  /* 0x000000390300780c */ /* 0x000fe20003f44270 */
[----:B------:R1:W-:Y:S01]  /*59f0*/  @P5 STG.E desc[UR36][R4.64+0xc0], R13 ;  /* 0x0000c00d04005986 */ /* 0x0003e2000c101924 */
[----:B------:R-:W-:Y:S02]  /*5a00*/  ISETP.GT.AND P5, PT, R0, RZ, P1 ;  /* 0x000000ff0000720c */ /* 0x000fe40000fa4270 */
[----:B------:R-:W-:Y:S01]  /*5a10*/  F2FP.TF32.F32.PACK_B R53, R53 ;  /* 0x00000035ff35723e */ /* 0x000fe200024050ff */
[-C--:B0-----:R-:W-:Y:S01]  /*5a20*/  FMUL R9, R50, R90.reuse ;  /* 0x0000005a32097220 */ /* 0x081fe20000400000 */
[----:B------:R-:W-:Y:S01]  /*5a30*/  @P3 STG.E desc[UR36][R4.64+0xc4], R49 ;  /* 0x0000c43104003986 */ /* 0x000fe2000c101924 */
[C---:B------:R-:W-:Y:S02]  /*5a40*/  ISETP.GT.AND P3, PT, R0.reuse, RZ, P2 ;  /* 0x000000ff0000720c */ /* 0x040fe40001764270 */
[----:B------:R-:W-:Y:S02]  /*5a50*/  ISETP.GT.AND P1, PT, R0, 0x8, P1 ;  /* 0x000000080000780c */ /* 0x000fe40000f24270 */
[----:B------:R-:W-:Y:S01]  /*5a60*/  F2FP.TF32.F32.PACK_B R9, R9 ;  /* 0x00000009ff09723e */ /* 0x000fe200024050ff */
[----:B-1----:R-:W-:Y:S01]  /*5a70*/  FMUL R13, R56, R90 ;  /* 0x0000005a380d7220 */ /* 0x002fe20000400000 */
[----:B------:R-:W-:-:S03]  /*5a80*/  F2FP.TF32.F32.PACK_B R55, R55 ;  /* 0x00000037ff37723e */ /* 0x000fc600024050ff */
[----:B------:R0:W-:Y:S01]  /*5a90*/  @P0 STG.E desc[UR36][R6.64+0xc0], R9 ;  /* 0x0000c00906000986 */ /* 0x0001e2000c101924 */
[C---:B------:R-:W-:Y:S02]  /*5aa0*/  ISETP.GT.AND P0, PT, R3.reuse, 0x40, PT ;  /* 0x000000400300780c */ /* 0x040fe40003f04270 */
[----:B------:R-:W-:Y:S01]  /*5ab0*/  F2FP.TF32.F32.PACK_B R13, R13 ;  /* 0x0000000dff0d723e */ /* 0x000fe200024050ff */
[----:B------:R-:W-:Y:S01]  /*5ac0*/  @P4 STG.E desc[UR36][R6.64+0xc4], R51 ;  /* 0x0000c43306004986 */ /* 0x000fe2000c101924 */
[C---:B------:R-:W-:Y:S02]  /*5ad0*/  ISETP.GT.AND P4, PT, R0.reuse, 0x8, P2 ;  /* 0x000000080000780c */ /* 0x040fe40001784270 */
[----:B------:R-:W-:Y:S01]  /*5ae0*/  ISETP.GT.AND P2, PT, R3, 0x41, PT ;  /* 0x000000410300780c */ /* 0x000fe20003f44270 */
[----:B------:R1:W-:Y:S01]  /*5af0*/  @P5 STG.E desc[UR36][R4.64+0xe0], R11 ;  /* 0x0000e00b04005986 */ /* 0x0003e2000c101924 */
[----:B------:R-:W-:Y:S02]  /*5b00*/  ISETP.GT.AND P5, PT, R0, RZ, P0 ;  /* 0x000000ff0000720c */ /* 0x000fe400007a4270 */
[----:B------:R-:W-:Y:S01]  /*5b10*/  F2FP.TF32.F32.PACK_B R57, R57 ;  /* 0x00000039ff39723e */ /* 0x000fe200024050ff */
[----:B0-----:R-:W-:Y:S01]  /*5b20*/  FMUL R9, R54, R90 ;  /* 0x0000005a36097220 */ /* 0x001fe20000400000 */
[----:B------:R-:W-:Y:S01]  /*5b30*/  @P3 STG.E desc[UR36][R4.64+0xe4], R53 ;  /* 0x0000e43504003986 */ /* 0x000fe2000c101924 */
[----:B------:R-:W-:-:S02]  /*5b40*/  ISETP.GT.AND P3, PT, R0, RZ, P2 ;  /* 0x000000ff0000720c */ /* 0x000fc40001764270 */
        /* <DEDUP_REMOVED lines=61> */
[----:B------:R-:W-:Y:S01]  /*5f20*/  @P3 STG.E desc[UR36][R4.64+0x164], R69 ;  /* 0x0001644504003986 */ /* 0x000fe2000c101924 */
[----:B0-----:R-:W-:Y:S01]  /*5f30*/  FMUL R9, R70, R90 ;  /* 0x0000005a46097220 */ /* 0x001fe20000400000 */
[----:B------:R-:W-:-:S02]  /*5f40*/  ISETP.GT.AND P3, PT, R0, RZ, P2 ;  /* 0x000000ff0000720c */ /* 0x000fc40001764270 */
[----:B------:R-:W-:Y:S02]  /*5f50*/  ISETP.GT.AND P0, PT, R0, 0x8, P0 ;  /* 0x000000080000780c */ /* 0x000fe40000704270 */
[----:B------:R-:W-:Y:S01]  /*5f60*/  F2FP.TF32.F32.PACK_B R9, R9 ;  /* 0x00000009ff09723e */ /* 0x000fe200024050ff */
[----:B-1----:R-:W-:Y:S01]  /*5f70*/  FMUL R11, R76, R90 ;  /* 0x0000005a4c0b7220 */ /* 0x002fe20000400000 */
[----:B------:R-:W-:-:S03]  /*5f80*/  F2FP.TF32.F32.PACK_B R75, R75 ;  /* 0x0000004bff4b723e */ /* 0x000fc600024050ff */
[----:B------:R0:W-:Y:S01]  /*5f90*/  @P1 STG.E desc[UR36][R6.64+0x160], R9 ;  /* 0x0001600906001986 */ /* 0x0001e2000c101924 */
[----:B------:R-:W-:Y:S02]  /*5fa0*/  F2FP.TF32.F32.PACK_B R77, R77 ;  /* 0x0000004dff4d723e */ /* 0x000fe400024050ff */
[----:B------:R-:W-:Y:S01]  /*5fb0*/  F2FP.TF32.F32.PACK_B R11, R11 ;  /* 0x0000000bff0b723e */ /* 0x000fe200024050ff */
[----:B------:R-:W-:Y:S01]  /*5fc0*/  @P4 STG.E desc[UR36][R6.64+0x164], R71 ;  /* 0x0001644706004986 */ /* 0x000fe2000c101924 */
[C---:B------:R-:W-:Y:S02]  /*5fd0*/  ISETP.GT.AND P4, PT, R3.reuse, 0x68, PT ;  /* 0x000000680300780c */ /* 0x040fe40003f84270 */
[----:B------:R-:W-:Y:S01]  /*5fe0*/  F2FP.TF32.F32.PACK_B R79, R79 ;  /* 0x0000004fff4f723e */ /* 0x000fe200024050ff */
[----:B------:R1:W-:Y:S01]  /*5ff0*/  @P5 STG.E desc[UR36][R4.64+0x180], R13 ;  /* 0x0001800d04005986 */ /* 0x0003e2000c101924 */
[----:B------:R-:W-:Y:S02]  /*6000*/  ISETP.GT.AND P5, PT, R3, 0x69, PT ;  /* 0x000000690300780c */ /* 0x000fe40003fa4270 */
[----:B------:R-:W-:Y:S01]  /*6010*/  F2FP.TF32.F32.PACK_B R81, R81 ;  /* 0x00000051ff51723e */ /* 0x000fe200024050ff */
[----:B------:R-:W-:Y:S01]  /*6020*/  @P3 STG.E desc[UR36][R4.64+0x184], R73 ;  /* 0x0001844904003986 */ /* 0x000fe2000c101924 */
[----:B------:R-:W-:Y:S01]  /*6030*/  ISETP.GT.AND P3, PT, R0, 0x8, P2 ;  /* 0x000000080000780c */ /* 0x000fe20001764270 */
[----:B0-----:R-:W-:Y:S01]  /*6040*/  FMUL R9, R74, R90 ;  /* 0x0000005a4a097220 */ /* 0x001fe20000400000 */
[----:B------:R-:W-:-:S02]  /*6050*/  ISETP.GT.AND P2, PT, R0, RZ, P4 ;  /* 0x000000ff0000720c */ /* 0x000fc40002744270 */
[C---:B------:R-:W-:Y:S02]  /*6060*/  ISETP.GT.AND P1, PT, R0.reuse, RZ, P5 ;  /* 0x000000ff0000720c */ /* 0x040fe40002f24270 */
[----:B------:R-:W-:Y:S01]  /*6070*/  ISETP.GT.AND P4, PT, R0, 0x8, P4 ;  /* 0x000000080000780c */ /* 0x000fe20002784270 */
[----:B-1----:R-:W-:Y:S01]  /*6080*/  FMUL R13, R78, R90 ;  /* 0x0000005a4e0d7220 */ /* 0x002fe20000400000 */
[----:B------:R-:W-:Y:S02]  /*6090*/  ISETP.GT.AND P5, PT, R0, 0x8, P5 ;  /* 0x000000080000780c */ /* 0x000fe40002fa4270 */
[----:B------:R-:W-:Y:S02]  /*60a0*/  F2FP.TF32.F32.PACK_B R9, R9 ;  /* 0x00000009ff09723e */ /* 0x000fe400024050ff */
[----:B------:R-:W-:Y:S02]  /*60b0*/  F2FP.TF32.F32.PACK_B R13, R13 ;  /* 0x0000000dff0d723e */ /* 0x000fe400024050ff */
[----:B------:R-:W-:Y:S01]  /*60c0*/  F2FP.TF32.F32.PACK_B R83, R83 ;  /* 0x00000053ff53723e */ /* 0x000fe200024050ff */
[----:B------:R0:W-:Y:S01]  /*60d0*/  @P0 STG.E desc[UR36][R6.64+0x180], R9 ;  /* 0x0001800906000986 */ /* 0x0001e2000c101924 */
[----:B------:R-:W-:-:S02]  /*60e0*/  ISETP.GT.AND P0, PT, R3, 0x79, PT ;  /* 0x000000790300780c */ /* 0x000fc40003f04270 */
[----:B------:R-:W-:Y:S01]  /*60f0*/  F2FP.TF32.F32.PACK_B R85, R85 ;  /* 0x00000055ff55723e */ /* 0x000fe200024050ff */
[----:B------:R-:W-:Y:S01]  /*6100*/  @P3 STG.E desc[UR36][R6.64+0x184], R75 ;  /* 0x0001844b06003986 */ /* 0x000fe2000c101924 */
[C---:B------:R-:W-:Y:S02]  /*6110*/  ISETP.GT.AND P3, PT, R3.reuse, 0x70, PT ;  /* 0x000000700300780c */ /* 0x040fe40003f64270 */
[----:B------:R-:W-:Y:S01]  /*6120*/  F2FP.TF32.F32.PACK_B R87, R87 ;  /* 0x00000057ff57723e */ /* 0x000fe200024050ff */
[----:B------:R1:W-:Y:S01]  /*6130*/  @P2 STG.E desc[UR36][R4.64+0x1a0], R11 ;  /* 0x0001a00b04002986 */ /* 0x0003e2000c101924 */
[----:B------:R-:W-:-:S03]  /*6140*/  ISETP.GT.AND P2, PT, R3, 0x71, PT ;  /* 0x000000710300780c */ /* 0x000fc60003f44270 */
[----:B------:R-:W-:Y:S01]  /*6150*/  @P1 STG.E desc[UR36][R4.64+0x1a4], R77 ;  /* 0x0001a44d04001986 */ /* 0x000fe2000c101924 */
[----:B------:R-:W-:Y:S01]  /*6160*/  ISETP.GT.AND P1, PT, R3, 0x78, PT ;  /* 0x000000780300780c */ /* 0x000fe20003f24270 */
[-C--:B------:R-:W-:Y:S01]  /*6170*/  FMUL R3, R80, R90.reuse ;  /* 0x0000005a50037220 */ /* 0x080fe20000400000 */
[-C--:B0-----:R-:W-:Y:S01]  /*6180*/  FMUL R9, R82, R90.reuse ;  /* 0x0000005a52097220 */ /* 0x081fe20000400000 */
[----:B------:R0:W-:Y:S01]  /*6190*/  @P4 STG.E desc[UR36][R6.64+0x1a0], R13 ;  /* 0x0001a00d06004986 */ /* 0x0001e2000c101924 */
[C---:B------:R-:W-:Y:S02]  /*61a0*/  ISETP.GT.AND P4, PT, R0.reuse, RZ, P3 ;  /* 0x000000ff0000720c */ /* 0x040fe40001f84270 */
[----:B------:R-:W-:Y:S01]  /*61b0*/  F2FP.TF32.F32.PACK_B R3, R3 ;  /* 0x00000003ff03723e */ /* 0x000fe200024050ff */
[----:B------:R-:W-:Y:S01]  /*61c0*/  @P5 STG.E desc[UR36][R6.64+0x1a4], R79 ;  /* 0x0001a44f06005986 */ /* 0x000fe2000c101924 */
[----:B------:R-:W-:Y:S01]  /*61d0*/  ISETP.GT.AND P5, PT, R0, RZ, P2 ;  /* 0x000000ff0000720c */ /* 0x000fe200017a4270 */
[----:B-1----:R-:W-:Y:S01]  /*61e0*/  FMUL R11, R84, R90 ;  /* 0x0000005a540b7220 */ /* 0x002fe20000400000 */
[----:B------:R-:W-:-:S02]  /*61f0*/  ISETP.GT.AND P3, PT, R0, 0x8, P3 ;  /* 0x000000080000780c */ /* 0x000fc40001f64270 */
[----:B------:R-:W-:Y:S02]  /*6200*/  ISETP.GT.AND P2, PT, R0, 0x8, P2 ;  /* 0x000000080000780c */ /* 0x000fe40001744270 */
[----:B------:R-:W-:Y:S01]  /*6210*/  F2FP.TF32.F32.PACK_B R9, R9 ;  /* 0x00000009ff09723e */ /* 0x000fe200024050ff */
[----:B0-----:R-:W-:Y:S01]  /*6220*/  FMUL R13, R86, R90 ;  /* 0x0000005a560d7220 */ /* 0x001fe20000400000 */
[----:B------:R-:W-:Y:S01]  /*6230*/  F2FP.TF32.F32.PACK_B R11, R11 ;  /* 0x0000000bff0b723e */ /* 0x000fe200024050ff */
[----:B------:R-:W-:Y:S01]  /*6240*/  @P4 STG.E desc[UR36][R4.64+0x1c0], R3 ;  /* 0x0001c00304004986 */ /* 0x000fe2000c101924 */
[C---:B------:R-:W-:Y:S02]  /*6250*/  ISETP.GT.AND P4, PT, R0.reuse, RZ, P1 ;  /* 0x000000ff0000720c */ /* 0x040fe40000f84270 */
[C---:B------:R-:W-:Y:S01]  /*6260*/  ISETP.GT.AND P1, PT, R0.reuse, 0x8, P1 ;  /* 0x000000080000780c */ /* 0x040fe20000f24270 */
[----:B------:R-:W-:Y:S01]  /*6270*/  @P5 STG.E desc[UR36][R4.64+0x1c4], R81 ;  /* 0x0001c45104005986 */ /* 0x000fe2000c101924 */
[----:B------:R-:W-:-:S02]  /*6280*/  ISETP.GT.AND P5, PT, R0, RZ, P0 ;  /* 0x000000ff0000720c */ /* 0x000fc400007a4270 */
[----:B------:R-:W-:Y:S01]  /*6290*/  ISETP.GT.AND P0, PT, R0, 0x8, P0 ;  /* 0x000000080000780c */ /* 0x000fe20000704270 */
[----:B------:R-:W-:Y:S01]  /*62a0*/  @P3 STG.E desc[UR36][R6.64+0x1c0], R9 ;  /* 0x0001c00906003986 */ /* 0x000fe2000c101924 */
[----:B------:R-:W-:-:S03]  /*62b0*/  F2FP.TF32.F32.PACK_B R13, R13 ;  /* 0x0000000dff0d723e */ /* 0x000fc600024050ff */
[----:B------:R-:W-:Y:S04]  /*62c0*/  @P2 STG.E desc[UR36][R6.64+0x1c4], R83 ;  /* 0x0001c45306002986 */ /* 0x000fe8000c101924 */
[----:B------:R-:W-:Y:S04]  /*62d0*/  @P4 STG.E desc[UR36][R4.64+0x1e0], R11 ;  /* 0x0001e00b04004986 */ /* 0x000fe8000c101924 */
[----:B------:R0:W-:Y:S02]  /*62e0*/  @P5 STG.E desc[UR36][R4.64+0x1e4], R85 ;  /* 0x0001e45504005986 */ /* 0x0001e4000c101924 */
[----:B0-----:R-:W-:-:S02]  /*62f0*/  @P1 IMAD.MOV.U32 R4, RZ, RZ, R6 ;  /* 0x000000ffff041224 */ /* 0x001fc400078e0006 */
[----:B------:R-:W-:-:S05]  /*6300*/  @P1 IMAD.MOV.U32 R5, RZ, RZ, R7 ;  /* 0x000000ffff051224 */ /* 0x000fca00078e0007 */
[----:B------:R0:W-:Y:S04]  /*6310*/  @P1 STG.E desc[UR36][R4.64+0x1e0], R13 ;  /* 0x0001e00d04001986 */ /* 0x0001e8000c101924 */
[----:B------:R0:W-:Y:S02]  /*6320*/  @P0 STG.E desc[UR36][R6.64+0x1e4], R87 ;  /* 0x0001e45706000986 */ /* 0x0001e4000c101924 */
.L_x_162:
[----:B------:R-:W-:Y:S05]  /*6330*/  BSYNC B0 ;  /* 0x0000000000007941 */ /* 0x000fea0003800000 */
.L_x_36:
[----:B0-----:R-:W2:Y:S01]  /*6340*/  LDL.64 R4, [R1] ;  /* 0x0000000001047983 */ /* 0x001ea20000100a00 */
[----:B------:R-:W-:Y:S01]  /*6350*/  ULDC.64 UR4, c[0x0][0x650] ;  /* 0x0001940000047ab9 */ /* 0x000fe20000000a00 */
[----:B------:R-:W-:Y:S02]  /*6360*/  IMAD.U32 R0, RZ, RZ, UR44 ;  /* 0x0000002cff007e24 */ /* 0x000fe4000f8e00ff */
[----:B------:R-:W-:Y:S02]  /*6370*/  IMAD.MOV.U32 R22, RZ, RZ, -0x1 ;  /* 0xffffffffff167424 */ /* 0x000fe400078e00ff */
[----:B------:R0:W-:Y:S01]  /*6380*/  SYNCS.ARRIVE.TRANS64.A1T0 RZ, [R0+UR46], RZ ;  /* 0x000000ff00ff79a7 */ /* 0x0001e2000810002e */
[----:B-----5:R-:W-:Y:S02]  /*6390*/  IMAD.MOV.U32 R18, RZ, RZ, -0x1 ;  /* 0xffffffffff127424 */ /* 0x020fe400078e00ff */
[----:B------:R-:W-:Y:S01]  /*63a0*/  IMAD.MOV.U32 R19, RZ, RZ, -0x1 ;  /* 0xffffffffff137424 */ /* 0x000fe200078e00ff */
[----:B0-----:R-:W-:-:S02]  /*63b0*/  PRMT R0, RZ, 0x7610, R0 ;  /* 0x00007610ff007816 */ /* 0x001fc40000000000 */
[----:B--2---:R-:W-:-:S05]  /*63c0*/  LEA R16, P0, R4, R16, 0x1 ;  /* 0x0000001004107211 */ /* 0x004fca00078008ff */
[----:B------:R-:W-:Y:S01]  /*63d0*/  IMAD.X R17, R100, 0x1, R17, P0 ;  /* 0x0000000164117824 */ /* 0x000fe200000e0611 */
[----:B------:R-:W-:-:S04]  /*63e0*/  ISETP.GE.U32.AND P0, PT, R16, UR4, PT ;  /* 0x0000000410007c0c */ /* 0x000fc8000bf06070 */
[----:B------:R-:W-:-:S13]  /*63f0*/  ISETP.GE.U32.AND.EX P0, PT, R17, UR5, PT, P0 ;  /* 0x0000000511007c0c */ /* 0x000fda000bf06100 */
[----:B------:R-:W-:Y:S05]  /*6400*/  @P0 BRA `(.L_x_163) ;  /* 0x00000004004c0947 */ /* 0x000fea0003800000 */
[----:B----4-:R-:W0:Y:S01]  /*6410*/  LDC.64 R10, c[0x0][0x628] ;  /* 0x00018a00ff0a7b82 */ /* 0x010e220000000a00 */
[----:B------:R-:W2:Y:S01]  /*6420*/  S2R R12, SR_CTAID.X ;  /* 0x00000000000c7919 */ /* 0x000ea20000002500 */
[----:B------:R-:W-:Y:S02]  /*6430*/  IMAD.MOV.U32 R8, RZ, RZ, R16 ;  /* 0x000000ffff087224 */ /* 0x000fe400078e0010 */
[----:B------:R-:W-:Y:S01]  /*6440*/  IMAD.MOV.U32 R9, RZ, RZ, R17 ;  /* 0x000000ffff097224 */ /* 0x000fe200078e0011 */
[----:B------:R-:W4:Y:S03]  /*6450*/  S2R R18, SR_CTAID.Y ;  /* 0x0000000000127919 */ /* 0x000f260000002600 */
[----:B------:R-:W1:Y:S08]  /*6460*/  LDC R0, c[0x0][0x630] ;  /* 0x00018c00ff007b82 */ /* 0x000e700000000800 */
[----:B------:R-:W1:Y:S01]  /*6470*/  LDC.64 R14, c[0x0][0x620] ;  /* 0x00018800ff0e7b82 */ /* 0x000e620000000a00 */
[----:B0-----:R-:W-:-:S04]  /*6480*/  ISETP.NE.U32.AND P0, PT, R10, RZ, PT ;  /* 0x000000ff0a00720c */ /* 0x001fc80003f05070 */
[----:B------:R-:W-:-:S13]  /*6490*/  ISETP.NE.AND.EX P0, PT, R11, RZ, PT, P0 ;  /* 0x000000ff0b00720c */ /* 0x000fda0003f05300 */
[----:B-12-4-:R-:W-:Y:S05]  /*64a0*/  @!P0 BRA `(.L_x_164) ;  /* 0x0000000000288947 */ /* 0x016fea0003800000 */
[----:B------:R-:W0:Y:S02]  /*64b0*/  LDC R3, c[0x0][0x634] ;  /* 0x00018d00ff037b82 */ /* 0x000e240000000800 */
[----:B0-----:R-:W-:-:S05]  /*64c0*/  IADD3 R3, P0, R16, R3, RZ ;  /* 0x0000000310037210 */ /* 0x001fca0007f1e0ff */
[----:B------:R-:W-:-:S04]  /*64d0*/  IMAD.X R13, RZ, RZ, R17, P0 ;  /* 0x000000ffff0d7224 */ /* 0x000fc800000e0611 */
[----:B------:R-:W-:-:S04]  /*64e0*/  IMAD.WIDE.U32 R4, R13, R10, RZ ;  /* 0x0000000a0d047225 */ /* 0x000fc800078e00ff */
[----:B---3--:R-:W-:-:S04]  /*64f0*/  IMAD.WIDE.U32 R6, P0, R3, R11, R4 ;  /* 0x0000000b03067225 */ /* 0x008fc80007800004 */
[----:B------:R-:W-:-:S04]  /*6500*/  IMAD.WIDE.U32 R4, R3, R10, RZ ;  /* 0x0000000a03047225 */ /* 0x000fc800078e00ff */
[----:B------:R-:W-:Y:S01]  /*6510*/  IMAD.X R9, RZ, RZ, RZ, P0 ;  /* 0x000000ffff097224 */ /* 0x000fe200000e06ff */
[----:B------:R-:W-:Y:S01]  /*6520*/  IADD3 RZ, P0, R5, R6, RZ ;  /* 0x0000000605ff7210 */ /* 0x000fe20007f1e0ff */
[----:B------:R-:W-:-:S04]  /*6530*/  IMAD.MOV.U32 R8, RZ, RZ, R7 ;  /* 0x000000ffff087224 */ /* 0x000fc800078e0007 */
[----:B------:R-:W-:-:S08]  /*6540*/  IMAD.WIDE.U32.X R8, R13, R11, R8, P0 ;  /* 0x0000000b0d087225 */ /* 0x000fd000000e0408 */
.L_x_164:
[-CC-:B------:R-:W-:Y:S01]  /*6550*/  SHF.R.U64 R19, R8, R0.reuse, R9.reuse ;  /* 0x0000000008137219 */ /* 0x180fe20000001209 */
[----:B------:R-:W0:Y:S01]  /*6560*/  LDC.64 R24, c[0x0][0x640] ;  /* 0x00019000ff187b82 */ /* 0x000e220000000a00 */
[----:B------:R-:W-:Y:S01]  /*6570*/  SHF.R.U32.HI R0, RZ, R0, R9 ;  /* 0x00000000ff007219 */ /* 0x000fe20000011609 */
[----:B------:R-:W-:Y:S01]  /*6580*/  ULDC UR4, c[0x0][0x150] ;  /* 0x0000540000047ab9 */ /* 0x000fe20000000800 */
[----:B------:R-:W-:Y:S02]  /*6590*/  IADD3 R3, P0, RZ, -R19, RZ ;  /* 0x80000013ff037210 */ /* 0x000fe40007f1e0ff */
[----:B---3--:R-:W-:-:S03]  /*65a0*/  I2FP.F32.U32 R7, R12 ;  /* 0x0000000c00077245 */ /* 0x008fc60000201000 */
[----:B------:R-:W1:Y:S01]  /*65b0*/  LDC R6, c[0x0][0x618] ;  /* 0x00018600ff067b82 */ /* 0x000e620000000800 */
[----:B------:R-:W-:Y:S02]  /*65c0*/  IMAD.X R5, RZ, RZ, ~R0, P0 ;  /* 0x000000ffff057224 */ /* 0x000fe400000e0e00 */
[----:B------:R-:W-:Y:S01]  /*65d0*/  FMUL R7, R7, UR4 ;  /* 0x0000000407077c20 */ /* 0x000fe20008400000 */
[----:B------:R-:W-:Y:S01]  /*65e0*/  ULDC UR4, c[0x0][0x154] ;  /* 0x0000550000047ab9 */ /* 0x000fe20000000800 */
[-C--:B------:R-:W-:Y:S02]  /*65f0*/  IMAD R0, R5, R14.reuse, RZ ;  /* 0x0000000e05007224 */ /* 0x080fe400078e02ff */
[C---:B------:R-:W-:Y:S01]  /*6600*/  IMAD.WIDE.U32 R4, R3.reuse, R14, R16 ;  /* 0x0000000e03047225 */ /* 0x040fe200078e0010 */
[----:B------:R-:W2:Y:S01]  /*6610*/  LDC R8, c[0x0][0x608] ;  /* 0x00018200ff087b82 */ /* 0x000ea20000000800 */
[----:B------:R-:W3:Y:S02]  /*6620*/  F2I.U32.TRUNC.NTZ R7, R7 ;  /* 0x0000000700077305 */ /* 0x000ee4000020f000 */
[----:B------:R-:W-:Y:S01]  /*6630*/  IMAD R3, R3, R15, R0 ;  /* 0x0000000f03037224 */ /* 0x000fe200078e0200 */
[----:B------:R-:W-:-:S03]  /*6640*/  I2FP.F32.U32 R0, R18 ;  /* 0x0000001200007245 */ /* 0x000fc60000201000 */
[----:B------:R-:W-:Y:S01]  /*6650*/  IMAD.IADD R3, R5, 0x1, R3 ;  /* 0x0000000105037824 */ /* 0x000fe200078e0203 */
[----:B------:R-:W4:Y:S01]  /*6660*/  LDC R11, c[0x0][0x658] ;  /* 0x00019600ff0b7b82 */ /* 0x000f220000000800 */
[----:B0-----:R-:W-:-:S04]  /*6670*/  ISETP.NE.U32.AND P0, PT, R24, RZ, PT ;  /* 0x000000ff1800720c */ /* 0x001fc80003f05070 */
[----:B------:R-:W-:-:S03]  /*6680*/  ISETP.NE.AND.EX P0, PT, R25, RZ, PT, P0 ;  /* 0x000000ff1900720c */ /* 0x000fc60003f05300 */
[----:B------:R-:W0:Y:S01]  /*6690*/  LDC R9, c[0x0][0x144] ;  /* 0x00005100ff097b82 */ /* 0x000e220000000800 */
[-C--:B-1----:R-:W-:Y:S01]  /*66a0*/  SHF.R.U64 R10, R4, R6.reuse, R3 ;  /* 0x00000006040a7219 */ /* 0x082fe20000001203 */
[----:B---3--:R-:W-:Y:S01]  /*66b0*/  IMAD.MOV R7, RZ, RZ, -R7 ;  /* 0x000000ffff077224 */ /* 0x008fe200078e0a07 */
[----:B------:R-:W-:Y:S01]  /*66c0*/  SHF.R.U32.HI R3, RZ, R6, R3 ;  /* 0x00000006ff037219 */ /* 0x000fe20000011603 */
[----:B------:R-:W-:-:S04]  /*66d0*/  FMUL R6, R0, UR4 ;  /* 0x0000000400067c20 */ /* 0x000fc80008400000 */
[----:B------:R-:W1:Y:S01]  /*66e0*/  LDC R21, c[0x0][0x148] ;  /* 0x00005200ff157b82 */ /* 0x000e620000000800 */
[----:B------:R3:W0:Y:S01]  /*66f0*/  F2I.U32.TRUNC.NTZ R14, R6 ;  /* 0x00000006000e7305 */ /* 0x000622000020f000 */
[-CC-:B--2---:R-:W-:Y:S02]  /*6700*/  SHF.R.U64 R13, R10, R8.reuse, R3.reuse ;  /* 0x000000080a0d7219 */ /* 0x184fe40000001203 */
[----:B------:R-:W-:-:S04]  /*6710*/  SHF.R.U32.HI R0, RZ, R8, R3 ;  /* 0x00000008ff007219 */ /* 0x000fc80000011603 */
[----:B------:R-:W2:Y:S01]  /*6720*/  LDC R20, c[0x0][0x648] ;  /* 0x00019200ff147b82 */ /* 0x000ea20000000800 */
[-CC-:B----4-:R-:W-:Y:S02]  /*6730*/  SHF.R.U64 R15, R13, R11.reuse, R0.reuse ;  /* 0x0000000b0d0f7219 */ /* 0x190fe40000001200 */
[----:B------:R-:W-:-:S03]  /*6740*/  SHF.R.U32.HI R5, RZ, R11, R0 ;  /* 0x0000000bff057219 */ /* 0x000fc60000011600 */
[----:B------:R-:W-:Y:S02]  /*6750*/  IMAD.MOV.U32 R4, RZ, RZ, R15 ;  /* 0x000000ffff047224 */ /* 0x000fe400078e000f */
[----:B------:R-:W4:Y:S01]  /*6760*/  LDC R26, c[0x0][0x638] ;  /* 0x00018e00ff1a7b82 */ /* 0x000f220000000800 */
[----:B0-----:R-:W-:-:S07]  /*6770*/  IMAD R22, R9, R7, R12 ;  /* 0x0000000709167224 */ /* 0x001fce00078e020c */
[----:B------:R-:W0:Y:S08]  /*6780*/  LDC R27, c[0x0][0x610] ;  /* 0x00018400ff1b7b82 */ /* 0x000e300000000800 */
[----:B------:R-:W0:Y:S01]  /*6790*/  LDC R28, c[0x0][0x600] ;  /* 0x00018000ff1c7b82 */ /* 0x000e220000000800 */
[----:B-123--:R-:W-:Y:S05]  /*67a0*/  @!P0 BRA `(.L_x_165) ;  /* 0x0000000000288947 */ /* 0x00efea0003800000 */
[----:B------:R-:W1:Y:S02]  /*67b0*/  LDC R0, c[0x0][0x64c] ;  /* 0x00019300ff007b82 */ /* 0x000e640000000800 */
[----:B-1----:R-:W-:-:S05]  /*67c0*/  IADD3 R3, P0, R15, R0, RZ ;  /* 0x000000000f037210 */ /* 0x002fca0007f1e0ff */
        /* <DEDUP_REMOVED lines=8> */
.L_x_165:
[----:B------:R-:W-:Y:S01]  /*6850*/  ISETP.NE.AND P0, PT, R2, 0x1, PT ;  /* 0x000000010200780c */ /* 0x000fe20003f05270 */
[----:B------:R-:W-:Y:S01]  /*6860*/  IMAD.MOV R14, RZ, RZ, -R14 ;  /* 0x000000ffff0e7224 */ /* 0x000fe200078e0a0e */
[----:B------:R-:W-:Y:S02]  /*6870*/  SHF.R.U64 R0, R4, R20, R5 ;  /* 0x0000001404007219 */ /* 0x000fe40000001205 */
[----:B------:R-:W-:Y:S02]  /*6880*/  LOP3.LUT R3, R13, R102, RZ, 0xc0, !PT ;  /* 0x000000660d037212 */ /* 0x000fe400078ec0ff */
[----:B------:R-:W-:Y:S01]  /*6890*/  LOP3.LUT R5, R10, R101, RZ, 0xc0, !PT ;  /* 0x000000650a057212 */ /* 0x000fe200078ec0ff */
[----:B------:R-:W-:Y:S02]  /*68a0*/  IMAD.MOV R4, RZ, RZ, -R0 ;  /* 0x000000ffff047224 */ /* 0x000fe400078e0a00 */
[----:B------:R-:W-:Y:S02]  /*68b0*/  IMAD R3, R98, R0, R3 ;  /* 0x0000000062037224 */ /* 0x000fe400078e0203 */
[----:B----4-:R-:W-:-:S02]  /*68c0*/  IMAD R0, R4, R26, R15 ;  /* 0x0000001a04007224 */ /* 0x010fc400078e020f */
[----:B------:R-:W-:Y:S02]  /*68d0*/  @P0 IMAD R22, R21, R14, R18 ;  /* 0x0000000e15160224 */ /* 0x000fe400078e0212 */
[----:B------:R-:W-:Y:S02]  /*68e0*/  IMAD.MOV.U32 R4, RZ, RZ, 0x1 ;  /* 0x00000001ff047424 */ /* 0x000fe400078e00ff */
[----:B0-----:R-:W-:Y:S02]  /*68f0*/  IMAD R22, R3, R27, R22 ;  /* 0x0000001b03167224 */ /* 0x001fe400078e0216 */
[----:B------:R-:W-:Y:S01]  /*6900*/  IMAD R3, R0, R28, R5 ;  /* 0x0000001c00037224 */ /* 0x000fe200078e0205 */
[----:B------:R-:W-:-:S04]  /*6910*/  PRMT R0, R4, 0x7610, R0 ;  /* 0x0000761004007816 */ /* 0x000fc80000000000 */
[----:B------:R-:W-:Y:S02]  /*6920*/  SEL R18, R3, R22, !P0 ;  /* 0x0000001603127207 */ /* 0x000fe40004000000 */
[----:B------:R-:W-:-:S07]  /*6930*/  SEL R22, R22, R3, !P0 ;  /* 0x0000000316167207 */ /* 0x000fce0004000000 */
.L_x_163:
[----:B------:R-:W-:Y:S01]  /*6940*/  LOP3.LUT P0, RZ, R0, 0xff, RZ, 0xc0, !PT ;  /* 0x000000ff00ff7812 */ /* 0x000fe2000780c0ff */
[----:B------:R-:W-:Y:S01]  /*6950*/  UIMAD.WIDE.U32 UR4, UR38, -0x55555555, URZ ;  /* 0xaaaaaaab260478a5 */ /* 0x000fe2000f8e003f */
[----:B------:R-:W-:-:S03]  /*6960*/  LOP3.LUT R105, R105, 0x1, RZ, 0x3c, !PT ;  /* 0x0000000169697812 */ /* 0x000fc600078e3cff */
[----:B------:R-:W-:-:S04]  /*6970*/  USHF.R.U32.HI UR4, URZ, 0x1, UR5 ;  /* 0x000000013f047899 */ /* 0x000fc80008011605 */
[----:B------:R-:W-:-:S04]  /*6980*/  UIMAD UR38, UR4, -0x3, UR38 ;  /* 0xfffffffd042678a4 */ /* 0x000fc8000f8e0226 */
[----:B------:R-:W-:Y:S08]  /*6990*/  @P0 BRA `(.L_x_166) ;  /* 0xffffffac00700947 */ /* 0x000ff0000383ffff */
[----:B------:R-:W-:Y:S05]  /*69a0*/  EXIT ;  /* 0x000000000000794d */ /* 0x000fea0003800000 */
.L_x_17:
[----:B------:R-:W-:-:S08]  /*69b0*/  ISETP.NE.AND P0, PT, R9, RZ, PT ;  /* 0x000000ff0900720c */ /* 0x000fd00003f05270 */
[----:B0-----:R-:W0:-:S00]  /*69c0*/  USETMAXREG.DEALLOC.CTAPOOL 0x28 ;  /* 0x00000028000079c8 */ /* 0x001e0000080e0500 */
[----:B------:R-:W-:Y:S05]  /*69d0*/  @P0 EXIT ;  /* 0x000000000000094d */ /* 0x000fea0003800000 */
[----:B0-----:R-:W-:Y:S01]  /*69e0*/  LOP3.LUT P0, RZ, R3, 0xff, RZ, 0xc0, !PT ;  /* 0x000000ff03ff7812 */ /* 0x001fe2000780c0ff */
[----:B------:R-:W-:Y:S02]  /*69f0*/  IMAD.MOV.U32 R3, RZ, RZ, 0x1 ;  /* 0x00000001ff037424 */ /* 0x000fe400078e00ff */
[----:B------:R-:W-:-:S10]  /*6a00*/  IMAD.MOV.U32 R8, RZ, RZ, RZ ;  /* 0x000000ffff087224 */ /* 0x000fd400078e00ff */
[----:B------:R-:W-:Y:S05]  /*6a10*/  @!P0 BRA `(.L_x_167) ;  /* 0x0000000c00688947 */ /* 0x000fea0003800000 */
[----:B------:R-:W0:Y:S01]  /*6a20*/  S2UR UR9, SR_CgaCtaId ;  /* 0x00000000000979c3 */ /* 0x000e220000008800 */
[----:B------:R-:W-:Y:S01]  /*6a30*/  ULDC UR5, c[0x0][0x658] ;  /* 0x0001960000057ab9 */ /* 0x000fe20000000800 */
[----:B------:R-:W-:Y:S01]  /*6a40*/  UMOV UR10, 0xffffffff ;  /* 0xffffffff000a7882 */ /* 0x000fe20000000000 */
[----:B------:R-:W-:Y:S01]  /*6a50*/  UMOV UR11, 0x1 ;  /* 0x00000001000b7882 */ /* 0x000fe20000000000 */
[----:B------:R-:W-:Y:S01]  /*6a60*/  USHF.L.U32 UR10, UR10, UR5, URZ ;  /* 0x000000050a0a7299 */ /* 0x000fe2000800063f */
[----:B------:R-:W-:Y:S01]  /*6a70*/  LOP3.LUT P0, RZ, R4, 0x1f, RZ, 0xc0, !PT ;  /* 0x0000001f04ff7812 */ /* 0x000fe2000780c0ff */
[----:B------:R-:W-:Y:S01]  /*6a80*/  BSSY B0, `(.L_x_167) ;  /* 0x00000d3000007945 */ /* 0x000fe20003800000 */
[C---:B------:R-:W-:Y:S01]  /*6a90*/  ISETP.NE.AND P2, PT, R5.reuse, RZ, PT ;  /* 0x000000ff0500720c */ /* 0x040fe20003f45270 */
[----:B------:R-:W-:Y:S01]  /*6aa0*/  ULOP3.LUT UR13, URZ, UR10, URZ, 0x33, !UPT ;  /* 0x0000000a3f0d7292 */ /* 0x000fe2000f8e333f */
[----:B------:R-:W-:Y:S01]  /*6ab0*/  ISETP.NE.OR P0, PT, R5, RZ, !P0 ;  /* 0x000000ff0500720c */ /* 0x000fe20004705670 */
[----:B------:R-:W-:Y:S01]  /*6ac0*/  IMAD.MOV.U32 R10, RZ, RZ, 0x1 ;  /* 0x00000001ff0a7424 */ /* 0x000fe200078e00ff */
[----:B------:R-:W-:Y:S01]  /*6ad0*/  LOP3.LUT R9, R23, 0x2, RZ, 0xfc, !PT ;  /* 0x0000000217097812 */ /* 0x000fe200078efcff */
[----:B------:R-:W-:Y:S01]  /*6ae0*/  IMAD.MOV.U32 R3, RZ, RZ, 0x1 ;  /* 0x00000001ff037424 */ /* 0x000fe200078e00ff */
[----:B------:R-:W-:Y:S01]  /*6af0*/  ULDC UR4, c[0x0][0x600] ;  /* 0x0001800000047ab9 */ /* 0x000fe20000000800 */
[----:B------:R-:W-:Y:S01]  /*6b00*/  IMAD.MOV.U32 R8, RZ, RZ, RZ ;  /* 0x000000ffff087224 */ /* 0x000fe200078e00ff */
[----:B------:R-:W-:Y:S01]  /*6b10*/  UMOV UR18, 0x5 ;  /* 0x0000000500127882 */ /* 0x000fe20000000000 */
[----:B------:R-:W-:-:S02]  /*6b20*/  UIADD3 UR26, UR40, 0x1, URZ ;  /* 0x00000001281a7890 */ /* 0x000fc4000fffe03f */
[----:B------:R-:W-:Y:S02]  /*6b30*/  UIADD3 UR4, UR4, -0x1, URZ ;  /* 0xffffffff04047890 */ /* 0x000fe4000fffe03f */
[----:B------:R-:W-:Y:S01]  /*6b40*/  USHF.L.U32 UR5, UR11, UR5, URZ ;  /* 0x000000050b057299 */ /* 0x000fe2000800063f */
[----:B------:R-:W-:Y:S01]  /*6b50*/  ULDC.64 UR24, c[0x0][0x198] ;  /* 0x0000660000187ab9 */ /* 0x000fe20000000a00 */
[----:B0-----:R-:W-:Y:S02]  /*6b60*/  ULOP3.LUT UR8, UR9, 0x1, URZ, 0xc0, !UPT ;  /* 0x0000000109087892 */ /* 0x001fe4000f8ec03f */
[----:B------:R-:W-:Y:S02]  /*6b70*/  USHF.R.U32.HI UR27, URZ, 0x1, UR9 ;  /* 0x000000013f1b7899 */ /* 0x000fe40008011609 */
[----:B------:R-:W-:Y:S02]  /*6b80*/  USHF.L.U32 UR6, UR9, 0x6, URZ ;  /* 0x0000000609067899 */ /* 0x000fe4000800063f */
[----:B------:R-:W-:-:S02]  /*6b90*/  USHF.L.U32 UR7, UR9, 0xb, URZ ;  /* 0x0000000b09077899 */ /* 0x000fc4000800063f */
[----:B------:R-:W-:Y:S02]  /*6ba0*/  ULOP3.LUT UR9, UR9, 0xfffffffe, URZ, 0xc0, !UPT ;  /* 0xfffffffe09097892 */ /* 0x000fe4000f8ec03f */
[----:B------:R-:W-:Y:S02]  /*6bb0*/  UISETP.GT.U32.AND UP0, UPT, UR8, 0xffff, UPT ;  /* 0x0000ffff0800788c */ /* 0x000fe4000bf04070 */
[----:B------:R-:W-:Y:S02]  /*6bc0*/  USHF.L.U32 UR10, UR11, UR9, URZ ;  /* 0x000000090b0a7299 */ /* 0x000fe4000800063f */
[----:B------:R-:W-:Y:S02]  /*6bd0*/  ULOP3.LUT UR9, UR9, 0x1, URZ, 0xfc, !UPT ;  /* 0x0000000109097892 */ /* 0x000fe4000f8efc3f */
[----:B------:R-:W-:Y:S02]  /*6be0*/  USEL UR8, UR8, 0xffff, !UP0 ;  /* 0x0000ffff08087887 */ /* 0x000fe4000c000000 */
[----:B------:R-:W-:-:S02]  /*6bf0*/  USHF.L.U32 UR9, UR11, UR9, URZ ;  /* 0x000000090b097299 */ /* 0x000fc4000800063f */
[----:B------:R-:W-:Y:S02]  /*6c00*/  ULOP3.LUT UR8, UR8, 0xffff, URZ, 0xc0, !UPT ;  /* 0x0000ffff08087892 */ /* 0x000fe4000f8ec03f */
[----:B------:R-:W-:Y:S02]  /*6c10*/  ULOP3.LUT UR6, UR6, 0x40, URZ, 0xc0, !UPT ;  /* 0x0000004006067892 */ /* 0x000fe4000f8ec03f */
[----:B------:R-:W-:Y:S02]  /*6c20*/  ULOP3.LUT UR7, UR7, 0x800, URZ, 0xc0, !UPT ;  /* 0x0000080007077892 */ /* 0x000fe4000f8ec03f */
[----:B------:R-:W-:Y:S02]  /*6c30*/  ULOP3.LUT UR19, UR10, UR9, URZ, 0xfc, !UPT ;  /* 0x000000090a137292 */ /* 0x000fe4000f8efc3f */
[----:B------:R-:W-:-:S12]  /*6c40*/  USHF.L.U32 UR18, UR18, UR8, URZ ;  /* 0x0000000812127299 */ /* 0x000fd8000800063f */
.L_x_179:
[----:B------:R-:W-:-:S03]  /*6c50*/  UMOV UR8, 0xffffffff ;  /* 0xffffffff00087882 */ /* 0x000fc60000000000 */
[----:B------:R-:W-:Y:S05]  /*6c60*/  BRA.DIV UR8, `(.L_x_168) ;  /* 0x0000000e08cc7947 */ /* 0x000fea000b800000 */
[----:B------:R-:W-:-:S13]  /*6c70*/  ELECT P6, URZ, PT ;  /* 0x00000000003f782f */ /* 0x000fda00038c0000 */
.L_x_191:
[----:B------:R-:W0:Y:S01]  /*6c80*/  LDC R4, c[0x0][0x28c] ;  /* 0x0000a300ff047b82 */ /* 0x000e220000000800 */
[----:B------:R-:W-:Y:S01]  /*6c90*/  BSSY B1, `(.L_x_169) ;  /* 0x000003d000017945 */ /* 0x000fe20003800000 */
[----:B0-----:R-:W-:-:S13]  /*6ca0*/  ISETP.LT.OR P6, PT, R4, 0x1, !P6 ;  /* 0x000000010400780c */ /* 0x001fda00077c1670 */
[----:B------:R-:W-:Y:S05]  /*6cb0*/  @P6 BRA `(.L_x_170) ;  /* 0x0000000000e86947 */ /* 0x000fea0003800000 */
[----:B------:R-:W-:Y:S01]  /*6cc0*/  LEA R22, R22, UR27, 0x1 ;  /* 0x0000001b16167c11 */ /* 0x000fe2000f8e08ff */
[----:B------:R-:W-:Y:S01]  /*6cd0*/  IMAD.MOV.U32 R12, RZ, RZ, RZ ;  /* 0x000000ffff0c7224 */ /* 0x000fe200078e00ff */
[----:B------:R-:W-:Y:S01]  /*6ce0*/  LEA R18, R18, UR6, 0x7 ;  /* 0x0000000612127c11 */ /* 0x000fe2000f8e38ff */
[----:B------:R-:W-:Y:S02]  /*6cf0*/  IMAD.U32 R14, RZ, RZ, UR26 ;  /* 0x0000001aff0e7e24 */ /* 0x000fe4000f8e00ff */
[----:B------:R-:W-:Y:S02]  /*6d00*/  IMAD.MOV.U32 R4, RZ, RZ, R3 ;  /* 0x000000ffff047224 */ /* 0x000fe400078e0003 */
[----:B------:R-:W-:Y:S02]  /*6d10*/  IMAD.MOV.U32 R5, RZ, RZ, R8 ;  /* 0x000000ffff057224 */ /* 0x000fe400078e0008 */
[----:B------:R-:W-:-:S07]  /*6d20*/  IMAD.SHL.U32 R22, R22, 0x20, RZ ;  /* 0x0000002016167824 */ /* 0x000fce00078e00ff */
.L_x_174:
[----:B------:R-:W0:Y:S01]  /*6d30*/  S2R R7, SR_CgaCtaId ;  /* 0x0000000000077919 */ /* 0x000e220000008800 */
[----:B------:R-:W-:-:S04]  /*6d40*/  MOV R6, 0x400 ;  /* 0x0000040000067802 */ /* 0x000fc80000000f00 */
[----:B0-----:R-:W-:Y:S02]  /*6d50*/  LEA R13, R7, R6, 0x18 ;  /* 0x00000006070d7211 */ /* 0x001fe400078ec0ff */
[----:B------:R-:W-:Y:S01]  /*6d60*/  SHF.L.U32 R6, R4, 0x1f, RZ ;  /* 0x0000001f04067819 */ /* 0x000fe200000006ff */
[----:B------:R-:W0:Y:S02]  /*6d70*/  @!P2 LDC R7, c[0x0][0x500] ;  /* 0x00014000ff07ab82 */ /* 0x000e240000000800 */
[----:B------:R-:W-:-:S04]  /*6d80*/  IMAD R11, R5, 0x8, R13 ;  /* 0x00000008050b7824 */ /* 0x000fc800078e020d */
[----:B------:R-:W1:Y:S02]  /*6d90*/  SYNCS.PHASECHK.TRANS64.TRYWAIT P1, [R11+URZ+0x18], R6 ;  /* 0x000018060b0075a7 */ /* 0x000e64000802017f */
[----:B-1----:R-:W-:Y:S05]  /*6da0*/  @!P1 BRA `(.L_x_171) ;  /* 0x0000000c009c9947 */ /* 0x002fea0003800000 */
.L_x_192:
[----:B-1----:R-:W-:Y:S01]  /*6db0*/  PRMT R6, R9, 0x9910, RZ ;  /* 0x0000991009067816 */ /* 0x002fe200000000ff */
[----:B0-----:R0:W-:Y:S03]  /*6dc0*/  @!P2 SYNCS.ARRIVE.TRANS64 RZ, [R11+URZ], R7 ;  /* 0x000000070bffa9a7 */ /* 0x0011e6000800003f */
[----:B------:R-:W-:-:S13]  /*6dd0*/  ISETP.NE.AND P1, PT, R6, 0x2, PT ;  /* 0x000000020600780c */ /* 0x000fda0003f25270 */
[----:B0-----:R-:W-:Y:S05]  /*6de0*/  @P1 BRA `(.L_x_172) ;  /* 0x0000000000041947 */ /* 0x001fea0003800000 */
[----:B------:R-:W-:Y:S01]  /*6df0*/  BPT.TRAP 0x1 ;  /* 0x000000040000795c */ /* 0x000fe20000300000 */
.L_x_172:
[----:B------:R-:W-:Y:S05]  /*6e00*/  @P0 BRA `(.L_x_173) ;  /* 0x0000000000040947 */ /* 0x000fea0003800000 */
[----:B------:R-:W-:Y:S01]  /*6e10*/  BPT.TRAP 0x1 ;  /* 0x000000040000795c */ /* 0x000fe20000300000 */
.L_x_173:
[----:B------:R-:W-:Y:S01]  /*6e20*/  LEA R6, R5, UR27, 0x1 ;  /* 0x0000001b05067c11 */ /* 0x000fe2000f8e08ff */
[----:B------:R-:W-:Y:S01]  /*6e30*/  VIADD R14, R14, 0xffffffff ;  /* 0xffffffff0e0e7836 */ /* 0x000fe20000000000 */
[----:B------:R-:W-:Y:S01]  /*6e40*/  R2UR UR22, R22 ;  /* 0x00000000161672ca */ /* 0x000fe200000e0000 */
[----:B------:R-:W-:Y:S01]  /*6e50*/  UIADD3 UR14, UP0, UR24, 0xf0, URZ ;  /* 0x000000f0180e7890 */ /* 0x000fe2000ff1e03f */
[----:B------:R-:W-:Y:S01]  /*6e60*/  R2UR UR9, R11 ;  /* 0x000000000b0972ca */ /* 0x000fe200000e0000 */
[----:B------:R-:W-:Y:S01]  /*6e70*/  IMAD.SHL.U32 R6, R6, 0x400, RZ ;  /* 0x0000040006067824 */ /* 0x000fe200078e00ff */
[----:B------:R-:W-:Y:S01]  /*6e80*/  R2UR UR10, R12 ;  /* 0x000000000c0a72ca */ /* 0x000fe200000e0000 */
[----:B------:R-:W-:Y:S01]  /*6e90*/  UIADD3 UR30, UP1, UR24, 0x1f0, URZ ;  /* 0x000001f0181e7890 */ /* 0x000fe2000ff3e03f */
[----:B------:R-:W-:Y:S01]  /*6ea0*/  R2UR UR12, R19 ;  /* 0x00000000130c72ca */ /* 0x000fe200000e0000 */
[--C-:B------:R-:W-:Y:S01]  /*6eb0*/  IMAD R7, R6, 0x4, R13.reuse ;  /* 0x0000000406077824 */ /* 0x100fe200078e020d */
[----:B------:R-:W-:Y:S01]  /*6ec0*/  LEA R6, R5, UR7, 0xc ;  /* 0x0000000705067c11 */ /* 0x000fe2000f8e60ff */
[----:B------:R-:W-:Y:S01]  /*6ed0*/  UIADD3.X UR15, URZ, UR25, URZ, UP0, !UPT ;  /* 0x000000193f0f7290 */ /* 0x000fe200087fe43f */
[----:B------:R-:W-:Y:S01]  /*6ee0*/  R2UR UR23, R18 ;  /* 0x00000000121772ca */ /* 0x000fe200000e0000 */
[----:B------:R-:W-:Y:S01]  /*6ef0*/  UPRMT UR20, URZ, 0x5410, UR18 ;  /* 0x000054103f147896 */ /* 0x000fe20008000012 */
[----:B------:R-:W-:Y:S01]  /*6f00*/  R2UR UR8, R7 ;  /* 0x00000000070872ca */ /* 0x000fe200000e0000 */
[----:B------:R-:W-:Y:S01]  /*6f10*/  IMAD R6, R6, 0x4, R13 ;  /* 0x0000000406067824 */ /* 0x000fe200078e020d */
[----:B------:R-:W-:Y:S01]  /*6f20*/  ISETP.GT.AND P3, PT, R14, 0x1, PT ;  /* 0x000000010e00780c */ /* 0x000fe20003f64270 */
[----:B------:R-:W-:Y:S01]  /*6f30*/  VIADD R5, R5, 0x1 ;  /* 0x0000000105057836 */ /* 0x000fe20000000000 */
[----:B------:R-:W-:Y:S01]  /*6f40*/  UPRMT UR28, URZ, 0x5410, UR19 ;  /* 0x000054103f1c7896 */ /* 0x000fe20008000013 */
[----:B------:R-:W-:Y:S01]  /*6f50*/  VIADD R12, R12, 0x20 ;  /* 0x000000200c0c7836 */ /* 0x000fe20000000000 */
[----:B------:R-:W-:Y:S01]  /*6f60*/  R2UR UR11, R6 ;  /* 0x00000000060b72ca */ /* 0x000fe200000e0000 */
[----:B------:R-:W-:Y:S01]  /*6f70*/  UIADD3.X UR31, URZ, UR25, URZ, UP1, !UPT ;  /* 0x000000193f1f7290 */ /* 0x000fe20008ffe43f */
[----:B------:R-:W-:Y:S01]  /*6f80*/  ISETP.NE.AND P1, PT, R5, 0x3, PT ;  /* 0x000000030500780c */ /* 0x000fe20003f25270 */
[----:B------:R-:W-:Y:S01]  /*6f90*/  UMOV UR16, 0x0 ;  /* 0x0000000000107882 */ /* 0x000fe20000000000 */
[----:B------:R-:W-:-:S02]  /*6fa0*/  UMOV UR17, 0x10000000 ;  /* 0x1000000000117882 */ /* 0x000fc40000000000 */
[----:B------:R-:W-:Y:S01]  /*6fb0*/  SEL R7, RZ, 0x1, P1 ;  /* 0x00000001ff077807 */ /* 0x000fe20000800000 */
[----:B------:R-:W-:Y:S01]  /*6fc0*/  UIADD3 UR8, UR8, 0x100, URZ ;  /* 0x0000010008087890 */ /* 0x000fe2000fffe03f */
[----:B------:R-:W-:Y:S02]  /*6fd0*/  SEL R5, R5, RZ, P1 ;  /* 0x000000ff05057207 */ /* 0x000fe40000800000 */
[----:B------:R-:W-:-:S03]  /*6fe0*/  LOP3.LUT R4, R4, R7, RZ, 0x3c, !PT ;  /* 0x0000000704047212 */ /* 0x000fc600078e3cff */
[----:B------:R-:W-:-:S03]  /*6ff0*/  UIADD3 UR21, UR11, 0x6100, URZ ;  /* 0x000061000b157890 */ /* 0x000fc6000fffe03f */
[----:B------:R-:W-:Y:S02]  /*7000*/  UMOV UR11, UR22 ;  /* 0x00000016000b7c82 */ /* 0x000fe40008000000 */
[----:B------:R0:W-:Y:S02]  /*7010*/  UTMALDG.3D.MULTICAST [UR8], [UR14], UR20, desc[UR16] ;  /* 0x000010080e0073b4 */ /* 0x0001e40008011814 */
[----:B0-----:R-:W-:Y:S01]  /*7020*/  UMOV UR8, UR21 ;  /* 0x0000001500087c82 */ /* 0x001fe20008000000 */
[----:B------:R-:W-:Y:S02]  /*7030*/  UMOV UR11, UR23 ;  /* 0x00000017000b7c82 */ /* 0x000fe40008000000 */
[----:B------:R0:W-:Y:S02]  /*7040*/  UTMALDG.3D.MULTICAST [UR8], [UR30], UR28, desc[UR16] ;  /* 0x000010081e0073b4 */ /* 0x0001e4000801181c */
[----:B0-----:R-:W-:Y:S05]  /*7050*/  @P3 BRA `(.L_x_174) ;  /* 0xfffffffc00343947 */ /* 0x001fea000383ffff */
.L_x_170:
[----:B------:R-:W-:Y:S05]  /*7060*/  BSYNC B1 ;  /* 0x0000000000017941 */ /* 0x000fea0003800000 */
.L_x_169:
[----:B------:R-:W2:Y:S01]  /*7070*/  LDL.64 R20, [R1] ;  /* 0x0000000001147983 */ /* 0x000ea20000100a00 */
[----:B------:R-:W-:Y:S01]  /*7080*/  LOP3.LUT P4, RZ, R10, 0xff, RZ, 0xc0, !PT ;  /* 0x000000ff0aff7812 */ /* 0x000fe2000788c0ff */
[----:B------:R-:W-:Y:S01]  /*7090*/  VIADD R7, R8, UR40 ;  /* 0x0000002808077c36 */ /* 0x000fe20008000000 */
[----:B------:R-:W-:Y:S01]  /*70a0*/  ULDC.64 UR8, c[0x0][0x650] ;  /* 0x0001940000087ab9 */ /* 0x000fe20000000a00 */
[----:B------:R-:W-:Y:S01]  /*70b0*/  IMAD.U32 R8, RZ, RZ, UR40 ;  /* 0x00000028ff087e24 */ /* 0x000fe2000f8e00ff */
[----:B------:R-:W-:Y:S01]  /*70c0*/  UISETP.GE.U32.AND UP0, UPT, UR40, 0x3, UPT ;  /* 0x000000032800788c */ /* 0x000fe2000bf06070 */
[----:B------:R-:W-:Y:S01]  /*70d0*/  BSSY B1, `(.L_x_175) ;  /* 0x000006b000017945 */ /* 0x000fe20003800000 */
[----:B------:R-:W-:Y:S01]  /*70e0*/  ISETP.GT.U32.AND P1, PT, R7, 0x2, PT ;  /* 0x000000020700780c */ /* 0x000fe20003f24070 */
[----:B------:R-:W-:Y:S01]  /*70f0*/  IMAD.MOV.U32 R22, RZ, RZ, -0x1 ;  /* 0xffffffffff167424 */ /* 0x000fe200078e00ff */
[----:B------:R-:W-:Y:S01]  /*7100*/  PRMT R10, RZ, 0x7610, R10 ;  /* 0x00007610ff0a7816 */ /* 0x000fe2000000000a */
[----:B------:R-:W-:Y:S01]  /*7110*/  IMAD.MOV.U32 R18, RZ, RZ, -0x1 ;  /* 0xffffffffff127424 */ /* 0x000fe200078e00ff */
[----:B------:R-:W-:Y:S01]  /*7120*/  ISETP.LT.U32.AND P1, PT, R8, 0x3, P1 ;  /* 0x000000030800780c */ /* 0x000fe20000f21070 */
[----:B------:R-:W-:Y:S01]  /*7130*/  IMAD.MOV.U32 R19, RZ, RZ, -0x1 ;  /* 0xffffffffff137424 */ /* 0x000fe200078e00ff */
[----:B------:R-:W-:Y:S01]  /*7140*/  PLOP3.LUT P3, PT, PT, PT, UP0, 0x80, 0x0 ;  /* 0x000000000000781c */ /* 0x000fe20003f6f008 */
[----:B------:R-:W0:Y:S01]  /*7150*/  @P4 S2R R5, SR_CgaCtaId ;  /* 0x0000000000054919 */ /* 0x000e220000008800 */
[----:B------:R-:W-:-:S04]  /*7160*/  @P4 MOV R4, 0x400 ;  /* 0x0000040000044802 */ /* 0x000fc80000000f00 */
[----:B0-----:R-:W-:Y:S01]  /*7170*/  @P4 LEA R6, R5, R4, 0x18 ;  /* 0x0000000405064211 */ /* 0x001fe200078ec0ff */
[----:B------:R-:W-:Y:S01]  /*7180*/  IMAD.WIDE.U32 R4, R7, -0x55555555, RZ ;  /* 0xaaaaaaab07047825 */ /* 0x000fe200078e00ff */
[----:B------:R-:W-:Y:S02]  /*7190*/  SEL R4, RZ, 0x1, !P1 ;  /* 0x00000001ff047807 */ /* 0x000fe40004800000 */
[----:B------:R0:W-:Y:S02]  /*71a0*/  @P4 SYNCS.ARRIVE.TRANS64.A1T0 RZ, [R6+URZ+0x68], RZ ;  /* 0x000068ff06ff49a7 */ /* 0x0001e4000810003f */
[----:B------:R-:W-:Y:S02]  /*71b0*/  LOP3.LUT R3, R3, R4, RZ, 0x3c, !PT ;  /* 0x0000000403037212 */ /* 0x000fe400078e3cff */
[----:B------:R-:W-:Y:S02]  /*71c0*/  PRMT R4, RZ, 0x7610, R4 ;  /* 0x00007610ff047816 */ /* 0x000fe40000000004 */
[----:B0-----:R-:W-:-:S04]  /*71d0*/  SHF.R.U32.HI R6, RZ, 0x1, R5 ;  /* 0x00000001ff067819 */ /* 0x001fc80000011605 */
[----:B------:R-:W-:Y:S01]  /*71e0*/  @P3 LOP3.LUT R3, R3, 0x1, R6, 0x78, !PT ;  /* 0x0000000103033812 */ /* 0x000fe200078e7806 */
[----:B------:R-:W-:Y:S01]  /*71f0*/  IMAD R8, R6, -0x3, R7 ;  /* 0xfffffffd06087824 */ /* 0x000fe200078e0207 */
[----:B--2---:R-:W-:-:S04]  /*7200*/  IADD3 R16, P4, R16, R20, RZ ;  /* 0x0000001410107210 */ /* 0x004fc80007f9e0ff */
[----:B------:R-:W-:Y:S01]  /*7210*/  ISETP.GE.U32.AND P1, PT, R16, UR8, PT ;  /* 0x0000000810007c0c */ /* 0x000fe2000bf26070 */
[----:B------:R-:W-:-:S05]  /*7220*/  IMAD.X R17, R17, 0x1, R0, P4 ;  /* 0x0000000111117824 */ /* 0x000fca00020e0600 */
[----:B------:R-:W-:-:S13]  /*7230*/  ISETP.GE.U32.AND.EX P1, PT, R17, UR9, PT, P1 ;  /* 0x0000000911007c0c */ /* 0x000fda000bf26110 */
[----:B------:R-:W-:Y:S05]  /*7240*/  @P1 BRA `(.L_x_176) ;  /* 0x00000004004c1947 */ /* 0x000fea0003800000 */
[----:B------:R-:W0:Y:S01]  /*7250*/  S2R R12, SR_CTAID.X ;  /* 0x00000000000c7919 */ /* 0x000e220000002500 */
[----:B------:R-:W-:Y:S01]  /*7260*/  ULDC.64 UR8, c[0x0][0x628] ;  /* 0x00018a0000087ab9 */ /* 0x000fe20000000a00 */
[----:B------:R-:W1:Y:S01]  /*7270*/  LDC R13, c[0x0][0x144] ;  /* 0x00005100ff0d7b82 */ /* 0x000e620000000800 */
[----:B------:R-:W-:Y:S01]  /*7280*/  ISETP.NE.U32.AND P1, PT, RZ, UR8, PT ;  /* 0x00000008ff007c0c */ /* 0x000fe2000bf25070 */
[----:B------:R-:W2:Y:S01]  /*7290*/  S2R R11, SR_CTAID.Y ;  /* 0x00000000000b7919 */ /* 0x000ea20000002600 */
[----:B------:R-:W-:Y:S01]  /*72a0*/  ULDC UR10, c[0x0][0x150] ;  /* 0x00005400000a7ab9 */ /* 0x000fe20000000800 */
[----:B------:R-:W-:Y:S01]  /*72b0*/  ULDC UR11, c[0x0][0x630] ;  /* 0x00018c00000b7ab9 */ /* 0x000fe20000000800 */
[----:B------:R-:W-:Y:S01]  /*72c0*/  ISETP.NE.AND.EX P1, PT, RZ, UR9, PT, P1 ;  /* 0x00000009ff007c0c */ /* 0x000fe2000bf25310 */
[----:B------:R-:W-:Y:S01]  /*72d0*/  IMAD.MOV.U32 R4, RZ, RZ, R16 ;  /* 0x000000ffff047224 */ /* 0x000fe200078e0010 */
[----:B0-----:R-:W-:-:S05]  /*72e0*/  I2FP.F32.U32 R5, R12 ;  /* 0x0000000c00057245 */ /* 0x001fca0000201000 */
[----:B------:R-:W-:Y:S01]  /*72f0*/  FMUL R14, R5, UR10 ;  /* 0x0000000a050e7c20 */ /* 0x000fe20008400000 */
[----:B------:R-:W-:-:S05]  /*7300*/  IMAD.MOV.U32 R5, RZ, RZ, R17 ;  /* 0x000000ffff057224 */ /* 0x000fca00078e0011 */
[----:B--2---:R-:W-:Y:S05]  /*7310*/  @!P1 BRA `(.L_x_177) ;  /* 0x0000000000289947 */ /* 0x004fea0003800000 */
[----:B------:R-:W-:Y:S02]  /*7320*/  ULDC UR10, c[0x0][0x634] ;  /* 0x00018d00000a7ab9 */ /* 0x000fe40000000800 */
[----:B------:R-:W-:-:S05]  /*7330*/  IADD3 R5, P1, R16, UR10, RZ ;  /* 0x0000000a10057c10 */ /* 0x000fca000ff3e0ff */
[----:B------:R-:W-:-:S04]  /*7340*/  IMAD.X R15, RZ, RZ, R17, P1 ;  /* 0x000000ffff0f7224 */ /* 0x000fc800008e0611 */
[----:B------:R-:W-:-:S04]  /*7350*/  IMAD.WIDE.U32 R6, R15, UR8, RZ ;  /* 0x000000080f067c25 */ /* 0x000fc8000f8e00ff */
[----:B------:R-:W-:-:S04]  /*7360*/  IMAD.WIDE.U32 R6, P1, R5, UR9, R6 ;  /* 0x0000000905067c25 */ /* 0x000fc8000f820006 */
[----:B------:R-:W-:-:S04]  /*7370*/  IMAD.WIDE.U32 R4, R5, UR8, RZ ;  /* 0x0000000805047c25 */ /* 0x000fc8000f8e00ff */
[----:B------:R-:W-:Y:S01]  /*7380*/  IMAD.MOV.U32 R4, RZ, RZ, R7 ;  /* 0x000000ffff047224 */ /* 0x000fe200078e0007 */
[----:B------:R-:W-:Y:S01]  /*7390*/  IADD3 RZ, P3, R5, R6, RZ ;  /* 0x0000000605ff7210 */ /* 0x000fe20007f7e0ff */
[----:B------:R-:W-:-:S04]  /*73a0*/  IMAD.X R5, RZ, RZ, RZ, P1 ;  /* 0x000000ffff057224 */ /* 0x000fc800008e06ff */
[----:B------:R-:W-:-:S08]  /*73b0*/  IMAD.WIDE.U32.X R4, R15, UR9, R4, P3 ;  /* 0x000000090f047c25 */ /* 0x000fd000098e0404 */
.L_x_177:
[--C-:B------:R-:W-:Y:S01]  /*73c0*/  SHF.R.U64 R19, R4, UR11, R5.reuse ;  /* 0x0000000b04137c19 */ /* 0x100fe20008001205 */
[----:B------:R-:W0:Y:S01]  /*73d0*/  F2I.U32.TRUNC.NTZ R14, R14 ;  /* 0x0000000e000e7305 */ /* 0x000e22000020f000 */
[----:B------:R-:W-:Y:S01]  /*73e0*/  SHF.R.U32.HI R4, RZ, UR11, R5 ;  /* 0x0000000bff047c19 */ /* 0x000fe20008011605 */
[----:B------:R-:W-:Y:S01]  /*73f0*/  ULDC.64 UR8, c[0x0][0x620] ;  /* 0x0001880000087ab9 */ /* 0x000fe20000000a00 */
[----:B------:R-:W-:Y:S01]  /*7400*/  IADD3 R7, P1, RZ, -R19, RZ ;  /* 0x80000013ff077210 */ /* 0x000fe20007f3e0ff */
[----:B------:R-:W-:Y:S01]  /*7410*/  ULDC.64 UR10, c[0x0][0x640] ;  /* 0x00019000000a7ab9 */ /* 0x000fe20000000a00 */
[----:B------:R-:W2:Y:S03]  /*7420*/  LDC R18, c[0x0][0x148] ;  /* 0x00005200ff127b82 */ /* 0x000ea60000000800 */
[----:B------:R-:W-:Y:S01]  /*7430*/  IMAD.X R4, RZ, RZ, ~R4, P1 ;  /* 0x000000ffff047224 */ /* 0x000fe200008e0e04 */
[----:B------:R-:W-:-:S03]  /*7440*/  ISETP.NE.U32.AND P1, PT, RZ, UR10, PT ;  /* 0x0000000aff007c0c */ /* 0x000fc6000bf25070 */
[----:B------:R-:W-:Y:S01]  /*7450*/  IMAD R6, R4, UR8, RZ ;  /* 0x0000000804067c24 */ /* 0x000fe2000f8e02ff */
[----:B------:R-:W-:Y:S01]  /*7460*/  ISETP.NE.AND.EX P1, PT, RZ, UR11, PT, P1 ;  /* 0x0000000bff007c0c */ /* 0x000fe2000bf25310 */
[----:B------:R-:W-:Y:S01]  /*7470*/  IMAD.WIDE.U32 R4, R7, UR8, R16 ;  /* 0x0000000807047c25 */ /* 0x000fe2000f8e0010 */
[----:B------:R-:W-:-:S03]  /*7480*/  ULDC UR8, c[0x0][0x618] ;  /* 0x0001860000087ab9 */ /* 0x000fc60000000800 */
[----:B------:R-:W-:Y:S01]  /*7490*/  IMAD R7, R7, UR9, R6 ;  /* 0x0000000907077c24 */ /* 0x000fe2000f8e0206 */
[----:B------:R-:W-:Y:S01]  /*74a0*/  ULDC UR9, c[0x0][0x154] ;  /* 0x0000550000097ab9 */ /* 0x000fe20000000800 */
[----:B0-----:R-:W-:Y:S02]  /*74b0*/  IMAD.MOV R6, RZ, RZ, -R14 ;  /* 0x000000ffff067224 */ /* 0x001fe400078e0a0e */
[----:B------:R-:W-:Y:S02]  /*74c0*/  IMAD.IADD R5, R5, 0x1, R7 ;  /* 0x0000000105057824 */ /* 0x000fe400078e0207 */
[----:B-1----:R-:W-:Y:S01]  /*74d0*/  IMAD R12, R13, R6, R12 ;  /* 0x000000060d0c7224 */ /* 0x002fe200078e020c */
[----:B------:R-:W-:Y:S02]  /*74e0*/  I2FP.F32.U32 R6, R11 ;  /* 0x0000000b00067245 */ /* 0x000fe40000201000 */
[--C-:B------:R-:W-:Y:S02]  /*74f0*/  SHF.R.U64 R13, R4, UR8, R5.reuse ;  /* 0x00000008040d7c19 */ /* 0x100fe40008001205 */
[----:B------:R-:W-:Y:S01]  /*7500*/  SHF.R.U32.HI R4, RZ, UR8, R5 ;  /* 0x00000008ff047c19 */ /* 0x000fe20008011605 */
[----:B------:R-:W-:Y:S01]  /*7510*/  FMUL R6, R6, UR9 ;  /* 0x0000000906067c20 */ /* 0x000fe20008400000 */
[----:B------:R-:W-:-:S02]  /*7520*/  ULDC UR8, c[0x0][0x608] ;  /* 0x0001820000087ab9 */ /* 0x000fc40000000800 */
[--C-:B------:R-:W-:Y:S01]  /*7530*/  SHF.R.U64 R15, R13, UR8, R4.reuse ;  /* 0x000000080d0f7c19 */ /* 0x100fe20008001204 */
[----:B------:R0:W1:Y:S01]  /*7540*/  F2I.U32.TRUNC.NTZ R20, R6 ;  /* 0x0000000600147305 */ /* 0x000062000020f000 */
[----:B------:R-:W-:Y:S01]  /*7550*/  SHF.R.U32.HI R4, RZ, UR8, R4 ;  /* 0x00000008ff047c19 */ /* 0x000fe20008011604 */
[----:B------:R-:W-:-:S03]  /*7560*/  ULDC UR8, c[0x0][0x658] ;  /* 0x0001960000087ab9 */ /* 0x000fc60000000800 */
[--C-:B------:R-:W-:Y:S02]  /*7570*/  SHF.R.U64 R14, R15, UR8, R4.reuse ;  /* 0x000000080f0e7c19 */ /* 0x100fe40008001204 */
[----:B------:R-:W-:-:S03]  /*7580*/  SHF.R.U32.HI R21, RZ, UR8, R4 ;  /* 0x00000008ff157c19 */ /* 0x000fc60008011604 */
[----:B------:R-:W-:Y:S02]  /*7590*/  IMAD.MOV.U32 R4, RZ, RZ, R14 ;  /* 0x000000ffff047224 */ /* 0x000fe400078e000e */
[----:B------:R-:W-:Y:S01]  /*75a0*/  IMAD.MOV.U32 R5, RZ, RZ, R21 ;  /* 0x000000ffff057224 */ /* 0x000fe200078e0015 */
[----:B0-----:R-:W-:Y:S06]  /*75b0*/  @!P1 BRA `(.L_x_178) ;  /* 0x0000000000289947 */ /* 0x001fec0003800000 */
        /* <DEDUP_REMOVED lines=10> */
.L_x_178:
[----:B------:R-:W-:Y:S01]  /*7660*/  ISETP.NE.AND P1, PT, R2, 0x1, PT ;  /* 0x000000010200780c */ /* 0x000fe20003f25270 */
[----:B------:R-:W-:Y:S01]  /*7670*/  ULDC UR8, c[0x0][0x648] ;  /* 0x0001920000087ab9 */ /* 0x000fe20000000800 */
[----:B------:R-:W-:Y:S01]  /*7680*/  LOP3.LUT R15, R15, UR13, RZ, 0xc0, !PT ;  /* 0x0000000d0f0f7c12 */ /* 0x000fe2000f8ec0ff */
[----:B-1----:R-:W-:Y:S01]  /*7690*/  IMAD.MOV R20, RZ, RZ, -R20 ;  /* 0x000000ffff147224 */ /* 0x002fe200078e0a14 */
[----:B------:R-:W-:Y:S01]  /*76a0*/  SHF.R.U64 R4, R4, UR8, R5 ;  /* 0x0000000804047c19 */ /* 0x000fe20008001205 */
[----:B------:R-:W-:Y:S01]  /*76b0*/  ULDC UR8, c[0x0][0x638] ;  /* 0x00018e0000087ab9 */ /* 0x000fe20000000800 */
[----:B------:R-:W-:Y:S01]  /*76c0*/  LOP3.LUT R13, R13, UR4, RZ, 0xc0, !PT ;  /* 0x000000040d0d7c12 */ /* 0x000fe2000f8ec0ff */
[----:B------:R-:W-:Y:S02]  /*76d0*/  ULDC UR9, c[0x0][0x610] ;  /* 0x0001840000097ab9 */ /* 0x000fe40000000800 */
[----:B------:R-:W-:Y:S02]  /*76e0*/  IMAD.MOV R5, RZ, RZ, -R4 ;  /* 0x000000ffff057224 */ /* 0x000fe400078e0a04 */
[----:B------:R-:W-:-:S02]  /*76f0*/  IMAD R15, R4, UR5, R15 ;  /* 0x00000005040f7c24 */ /* 0x000fc4000f8e020f */
[----:B--2---:R-:W-:Y:S02]  /*7700*/  @P1 IMAD R12, R18, R20, R11 ;  /* 0x00000014120c1224 */ /* 0x004fe400078e020b */
[----:B------:R-:W-:Y:S01]  /*7710*/  IMAD R14, R5, UR8, R14 ;  /* 0x00000008050e7c24 */ /* 0x000fe2000f8e020e */
[----:B------:R-:W-:Y:S01]  /*7720*/  ULDC UR8, c[0x0][0x600] ;  /* 0x0001800000087ab9 */ /* 0x000fe20000000800 */
[----:B------:R-:W-:Y:S02]  /*7730*/  IMAD R12, R15, UR9, R12 ;  /* 0x000000090f0c7c24 */ /* 0x000fe4000f8e020c */
[----:B------:R-:W-:Y:S02]  /*7740*/  IMAD R5, R14, UR8, R13 ;  /* 0x000000080e057c24 */ /* 0x000fe4000f8e020d */
[----:B------:R-:W-:-:S03]  /*7750*/  IMAD.MOV.U32 R4, RZ, RZ, 0x1 ;  /* 0x00000001ff047424 */ /* 0x000fc600078e00ff */
[----:B------:R-:W-:Y:S02]  /*7760*/  SEL R18, R5, R12, !P1 ;  /* 0x0000000c05127207 */ /* 0x000fe40004800000 */
[----:B------:R-:W-:-:S07]  /*7770*/  SEL R22, R12, R5, !P1 ;  /* 0x000000050c167207 */ /* 0x000fce0004800000 */
.L_x_176:
[----:B------:R-:W-:Y:S05]  /*7780*/  BSYNC B1 ;  /* 0x0000000000017941 */ /* 0x000fea0003800000 */
.L_x_175:
[----:B------:R-:W-:-:S13]  /*7790*/  LOP3.LUT P1, RZ, R4, 0xff, RZ, 0xc0, !PT ;  /* 0x000000ff04ff7812 */ /* 0x000fda000782c0ff */
[----:B------:R-:W-:Y:S05]  /*77a0*/  @P1 BRA `(.L_x_179) ;  /* 0xfffffff400281947 */ /* 0x000fea000383ffff */
[----:B------:R-:W-:Y:S05]  /*77b0*/  BSYNC B0 ;  /* 0x0000000000007941 */ /* 0x000fea0003800000 */
.L_x_167:
[----:B------:R-:W-:-:S03]  /*77c0*/  UMOV UR8, 0xffffffff ;  /* 0xffffffff00087882 */ /* 0x000fc60000000000 */
[----:B------:R-:W-:Y:S05]  /*77d0*/  BRA.DIV UR8, `(.L_x_180) ;  /* 0x0000000608247947 */ /* 0x000fea000b800000 */
[----:B------:R-:W-:-:S13]  /*77e0*/  ELECT P6, URZ, PT ;  /* 0x00000000003f782f */ /* 0x000fda00038c0000 */
.L_x_195:
[----:B------:R-:W-:Y:S04]  /*77f0*/  BSSY B0, `(.L_x_181) ;  /* 0x0000022000007945 */ /* 0x000fe80003800000 */
[----:B------:R-:W-:Y:S05]  /*7800*/  @!P6 BRA `(.L_x_182) ;  /* 0x000000000080e947 */ /* 0x000fea0003800000 */
[----:B------:R-:W-:-:S04]  /*7810*/  LOP3.LUT R23, R23, 0x2, RZ, 0xfc, !PT ;  /* 0x0000000217177812 */ /* 0x000fc800078efcff */
[----:B------:R-:W-:-:S13]  /*7820*/  ISETP.NE.AND P0, PT, R23, 0x3, PT ;  /* 0x000000031700780c */ /* 0x000fda0003f05270 */
[----:B------:R-:W-:Y:S05]  /*7830*/  @!P0 BRA `(.L_x_183) ;  /* 0x0000000000048947 */ /* 0x000fea0003800000 */
[----:B------:R-:W-:Y:S01]  /*7840*/  BPT.TRAP 0x1 ;  /* 0x000000040000795c */ /* 0x000fe20000300000 */
.L_x_183:
[----:B------:R-:W0:Y:S01]  /*7850*/  S2R R5, SR_CgaCtaId ;  /* 0x0000000000057919 */ /* 0x000e220000008800 */
[----:B------:R-:W-:Y:S02]  /*7860*/  MOV R0, 0x400 ;  /* 0x0000040000007802 */ /* 0x000fe40000000f00 */
[----:B------:R-:W-:Y:S02]  /*7870*/  SHF.L.U32 R2, R3, 0x1f, RZ ;  /* 0x0000001f03027819 */ /* 0x000fe400000006ff */
[----:B0-----:R-:W-:-:S05]  /*7880*/  LEA R5, R5, R0, 0x18 ;  /* 0x0000000005057211 */ /* 0x001fca00078ec0ff */
[----:B------:R-:W-:-:S04]  /*7890*/  VIADD R5, R5, 0x18 ;  /* 0x0000001805057836 */ /* 0x000fc80000000000 */
[C---:B------:R-:W-:Y:S02]  /*78a0*/  IMAD R7, R8.reuse, 0x8, R5 ;  /* 0x0000000808077824 */ /* 0x040fe400078e0205 */
[----:B------:R-:W-:Y:S02]  /*78b0*/  VIADD R8, R8, 0x1 ;  /* 0x0000000108087836 */ /* 0x000fe40000000000 */
[----:B------:R-:W0:Y:S03]  /*78c0*/  SYNCS.PHASECHK.TRANS64.TRYWAIT P0, [R7+URZ], R2 ;  /* 0x00000002070075a7 */ /* 0x000e26000800017f */
[----:B------:R-:W-:-:S04]  /*78d0*/  ISETP.NE.AND P1, PT, R8, 0x3, PT ;  /* 0x000000030800780c */ /* 0x000fc80003f25270 */
[----:B------:R-:W-:Y:S02]  /*78e0*/  SEL R0, RZ, 0x1, P1 ;  /* 0x00000001ff007807 */ /* 0x000fe40000800000 */
[----:B------:R-:W-:Y:S02]  /*78f0*/  SEL R8, R8, RZ, P1 ;  /* 0x000000ff08087207 */ /* 0x000fe40000800000 */
[----:B------:R-:W-:-:S03]  /*7900*/  LOP3.LUT R9, R3, R0, RZ, 0x3c, !PT ;  /* 0x0000000003097212 */ /* 0x000fc600078e3cff */
[----:B------:R-:W-:Y:S01]  /*7910*/  IMAD R4, R8, 0x8, R5 ;  /* 0x0000000808047824 */ /* 0x000fe200078e0205 */
[----:B------:R-:W-:Y:S01]  /*7920*/  SHF.L.U32 R3, R9, 0x1f, RZ ;  /* 0x0000001f09037819 */ /* 0x000fe200000006ff */
[----:B0-----:R-:W-:Y:S06]  /*7930*/  @!P0 BRA `(.L_x_184) ;  /* 0x0000000000ec8947 */ /* 0x001fec0003800000 */
.L_x_196:
[----:B------:R-:W1:Y:S01]  /*7940*/  SYNCS.PHASECHK.TRANS64.TRYWAIT P0, [R4+URZ], R3 ;  /* 0x00000003040075a7 */ /* 0x000e62000800017f */
[----:B------:R-:W-:-:S05]  /*7950*/  VIADD R0, R8, 0x1 ;  /* 0x0000000108007836 */ /* 0x000fca0000000000 */
[----:B------:R-:W-:-:S04]  /*7960*/  ISETP.NE.AND P1, PT, R0, 0x3, PT ;  /* 0x000000030000780c */ /* 0x000fc80003f25270 */
[----:B0-----:R-:W-:Y:S02]  /*7970*/  SEL R2, RZ, 0x1, P1 ;  /* 0x00000001ff027807 */ /* 0x001fe40000800000 */
[----:B------:R-:W-:Y:S02]  /*7980*/  SEL R0, R0, RZ, P1 ;  /* 0x000000ff00007207 */ /* 0x000fe40000800000 */
[----:B------:R-:W-:Y:S01]  /*7990*/  LOP3.LUT R2, R9, R2, RZ, 0x3c, !PT ;  /* 0x0000000209027212 */ /* 0x000fe200078e3cff */
[----:B-1----:R-:W-:Y:S06]  /*79a0*/  @!P0 BRA `(.L_x_185) ;  /* 0x0000000000e48947 */ /* 0x002fec0003800000 */
.L_x_197:
[----:B------:R-:W-:Y:S01]  /*79b0*/  IMAD R5, R0, 0x8, R5 ;  /* 0x0000000800057824 */ /* 0x000fe200078e0205 */
[----:B------:R-:W-:-:S07]  /*79c0*/  SHF.L.U32 R0, R2, 0x1f, RZ ;  /* 0x0000001f02007819 */ /* 0x000fce00000006ff */
.L_x_186:
[----:B-1----:R1:W2:Y:S02]  /*79d0*/  SYNCS.PHASECHK.TRANS64.TRYWAIT P0, [R5+URZ], R0 ;  /* 0x00000000050075a7 */ /* 0x0022a4000800017f */
[----:B--2---:R-:W-:Y:S05]  /*79e0*/  @!P0 NANOSLEEP.SYNCS 0x989680 ;  /* 0x009896800000895d */ /* 0x004fea0003900000 */
[----:B------:R-:W2:Y:S02]  /*79f0*/  @!P0 SYNCS.PHASECHK.TRANS64 P0, [R5+URZ], R0 ;  /* 0x00000000050085a7 */ /* 0x000ea4000800007f */
[----:B--2---:R-:W-:Y:S05]  /*7a00*/  @!P0 BRA `(.L_x_186) ;  /* 0xfffffffc00f08947 */ /* 0x004fea000383ffff */
.L_x_182:
[----:B------:R-:W-:Y:S05]  /*7a10*/  BSYNC B0 ;  /* 0x0000000000007941 */ /* 0x000fea0003800000 */
.L_x_181:
[----:B------:R-:W-:Y:S05]  /*7a20*/  EXIT ;  /* 0x000000000000794d */ /* 0x000fea0003800000 */
.L_x_19:
[----:B0-----:R-:W-:-:S04]  /*7a30*/  IMAD.U32 R3, RZ, RZ, UR43 ;  /* 0x0000002bff037e24 */ /* 0x001fc8000f8e00ff */
[----:B------:R0:W1:Y:S03]  /*7a40*/  SYNCS.PHASECHK.TRANS64.TRYWAIT P0, [R3+URZ+-0x8], R0 ;  /* 0xfffff800030075a7 */ /* 0x000066000800017f */
[----:B-1----:R-:W-:Y:S05]  /*7a50*/  @!P0 NANOSLEEP.SYNCS 0x989680 ;  /* 0x009896800000895d */ /* 0x002fea0003900000 */
[----:B------:R-:W1:Y:S02]  /*7a60*/  @!P0 SYNCS.PHASECHK.TRANS64 P0, [R3+URZ+-0x8], R0 ;  /* 0xfffff800030085a7 */ /* 0x000e64000800007f */
[----:B-1----:R-:W-:Y:S05]  /*7a70*/  @!P0 BRA `(.L_x_19) ;  /* 0xfffffffc00ec8947 */ /* 0x002fea000383ffff */
[----:B------:R-:W-:Y:S05]  /*7a80*/  BRA `(.L_x_187) ;  /* 0xffffff9c00407947 */ /* 0x000fea000383ffff */
.L_x_24:
[----:B-1----:R1:W2:Y:S02]  /*7a90*/  SYNCS.PHASECHK.TRANS64.TRYWAIT P1, [R3+URZ], R0 ;  /* 0x00000000030075a7 */ /* 0x0022a4000802017f */
[----:B--2---:R-:W-:Y:S05]  /*7aa0*/  @!P1 NANOSLEEP.SYNCS 0x989680 ;  /* 0x009896800000995d */ /* 0x004fea0003900000 */
[----:B------:R-:W2:Y:S02]  /*7ab0*/  @!P1 SYNCS.PHASECHK.TRANS64 P1, [R3+URZ], R0 ;  /* 0x00000000030095a7 */ /* 0x000ea4000802007f */
[----:B--2---:R-:W-:Y:S05]  /*7ac0*/  @!P1 BRA `(.L_x_24) ;  /* 0xfffffffc00f09947 */ /* 0x004fea000383ffff */
[----:B------:R-:W-:Y:S05]  /*7ad0*/  BRA `(.L_x_23) ;  /* 0xffffff9c00b47947 */ /* 0x000fea000383ffff */
.L_x_29:
[----:B-1----:R-:W-:-:S04]  /*7ae0*/  IMAD.U32 R5, RZ, RZ, UR4 ;  /* 0x00000004ff057e24 */ /* 0x002fc8000f8e00ff */
[----:B------:R1:W2:Y:S03]  /*7af0*/  SYNCS.PHASECHK.TRANS64.TRYWAIT P1, [R5+URZ], R4 ;  /* 0x00000004050075a7 */ /* 0x0002a6000802017f */
[----:B--2---:R-:W-:Y:S05]  /*7b00*/  @!P1 NANOSLEEP.SYNCS 0x989680 ;  /* 0x009896800000995d */ /* 0x004fea0003900000 */
[----:B------:R-:W2:Y:S02]  /*7b10*/  @!P1 SYNCS.PHASECHK.TRANS64 P1, [R5+URZ], R4 ;  /* 0x00000004050095a7 */ /* 0x000ea4000802007f */
[----:B--2---:R-:W-:Y:S05]  /*7b20*/  @!P1 BRA `(.L_x_29) ;  /* 0xfffffffc00ec9947 */ /* 0x004fea000383ffff */
[----:B------:R-:W-:Y:S05]  /*7b30*/  BRA `(.L_x_28) ;  /* 0xffffffa000847947 */ /* 0x000fea000383ffff */
.L_x_35:
[----:B0-----:R-:W-:-:S04]  /*7b40*/  IMAD.U32 R3, RZ, RZ, UR43 ;  /* 0x0000002bff037e24 */ /* 0x001fc8000f8e00ff */
[----:B------:R0:W1:Y:S03]  /*7b50*/  SYNCS.PHASECHK.TRANS64.TRYWAIT P0, [R3+URZ+0x8], R0 ;  /* 0x00000800030075a7 */ /* 0x000066000800017f */
[----:B-1----:R-:W-:Y:S05]  /*7b60*/  @!P0 NANOSLEEP.SYNCS 0x989680 ;  /* 0x009896800000895d */ /* 0x002fea0003900000 */
[----:B------:R-:W1:Y:S02]  /*7b70*/  @!P0 SYNCS.PHASECHK.TRANS64 P0, [R3+URZ+0x8], R0 ;  /* 0x00000800030085a7 */ /* 0x000e64000800007f */
[----:B-1----:R-:W-:Y:S05]  /*7b80*/  @!P0 BRA `(.L_x_35) ;  /* 0xfffffffc00ec8947 */ /* 0x002fea000383ffff */
[----:B------:R-:W-:Y:S05]  /*7b90*/  BRA `(.L_x_188) ;  /* 0xffffffa400c47947 */ /* 0x000fea000383ffff */
.L_x_168:
[----:B------:R-:W-:Y:S01]  /*7ba0*/  BSSY B1, `(.L_x_189) ;  /* 0x0000006000017945 */ /* 0x000fe20003800000 */
[----:B------:R-:W-:-:S07]  /*7bb0*/  IMAD.MOV.U32 R15, RZ, RZ, -0x1 ;  /* 0xffffffffff0f7424 */ /* 0x000fce00078e00ff */
[----:B-----5:R-:W-:Y:S05]  /*7bc0*/  WARPSYNC.COLLECTIVE R15, `(.L_x_190) ;  /* 0x000000000f0c7348 */ /* 0x020fea0003c00000 */
[----:B------:R-:W-:Y:S02]  /*7bd0*/  ELECT P6, UR62, PT ;  /* 0x00000000003e782f */ /* 0x000fe400038c0000 */
[----:B------:R-:W-:Y:S01]  /*7be0*/  MOV R14, UR62 ;  /* 0x0000003e000e7c02 */ /* 0x000fe20008000f00 */
[----:B-----5:R-:W-:Y:S10]  /*7bf0*/  ENDCOLLECTIVE ;  /* 0x000000000000791b */ /* 0x020ff40003800000 */
.L_x_190:
[----:B------:R-:W-:Y:S05]  /*7c00*/  BSYNC B1 ;  /* 0x0000000000017941 */ /* 0x000fea0003800000 */
.L_x_189:
[----:B------:R-:W-:Y:S05]  /*7c10*/  BRA `(.L_x_191) ;  /* 0xfffffff000187947 */ /* 0x000fea000383ffff */
.L_x_171:
[----:B-1----:R1:W2:Y:S02]  /*7c20*/  SYNCS.PHASECHK.TRANS64.TRYWAIT P1, [R11+URZ+0x18], R6 ;  /* 0x000018060b0075a7 */ /* 0x0022a4000802017f */
[----:B--2---:R-:W-:Y:S05]  /*7c30*/  @!P1 NANOSLEEP.SYNCS 0x989680 ;  /* 0x009896800000995d */ /* 0x004fea0003900000 */
[----:B------:R-:W2:Y:S02]  /*7c40*/  @!P1 SYNCS.PHASECHK.TRANS64 P1, [R11+URZ+0x18], R6 ;  /* 0x000018060b0095a7 */ /* 0x000ea4000802007f */
[----:B--2---:R-:W-:Y:S05]  /*7c50*/  @!P1 BRA `(.L_x_171) ;  /* 0xfffffffc00f09947 */ /* 0x004fea000383ffff */
[----:B------:R-:W-:Y:S05]  /*7c60*/  BRA `(.L_x_192) ;  /* 0xfffffff000507947 */ /* 0x000fea000383ffff */
.L_x_180:
[----:B------:R-:W-:Y:S01]  /*7c70*/  BSSY B0, `(.L_x_193) ;  /* 0x0000006000007945 */ /* 0x000fe20003800000 */
[----:B------:R-:W-:-:S07]  /*7c80*/  IMAD.MOV.U32 R15, RZ, RZ, -0x1 ;  /* 0xffffffffff0f7424 */ /* 0x000fce00078e00ff */
[----:B-----5:R-:W-:Y:S05]  /*7c90*/  WARPSYNC.COLLECTIVE R15, `(.L_x_194) ;  /* 0x000000000f0c7348 */ /* 0x020fea0003c00000 */
[----:B------:R-:W-:Y:S02]  /*7ca0*/  ELECT P6, UR62, PT ;  /* 0x00000000003e782f */ /* 0x000fe400038c0000 */
[----:B------:R-:W-:Y:S01]  /*7cb0*/  MOV R14, UR62 ;  /* 0x0000003e000e7c02 */ /* 0x000fe20008000f00 */
[----:B-----5:R-:W-:Y:S10]  /*7cc0*/  ENDCOLLECTIVE ;  /* 0x000000000000791b */ /* 0x020ff40003800000 */
.L_x_194:
[----:B------:R-:W-:Y:S05]  /*7cd0*/  BSYNC B0 ;  /* 0x0000000000007941 */ /* 0x000fea0003800000 */
.L_x_193:
[----:B------:R-:W-:Y:S05]  /*7ce0*/  BRA `(.L_x_195) ;  /* 0xfffffff800c07947 */ /* 0x000fea000383ffff */
.L_x_184:
[----:B0-----:R0:W1:Y:S02]  /*7cf0*/  SYNCS.PHASECHK.TRANS64.TRYWAIT P0, [R7+URZ], R2 ;  /* 0x00000002070075a7 */ /* 0x001064000800017f */
[----:B-1----:R-:W-:Y:S05]  /*7d00*/  @!P0 NANOSLEEP.SYNCS 0x989680 ;  /* 0x009896800000895d */ /* 0x002fea0003900000 */
[----:B------:R-:W1:Y:S02]  /*7d10*/  @!P0 SYNCS.PHASECHK.TRANS64 P0, [R7+URZ], R2 ;  /* 0x00000002070085a7 */ /* 0x000e64000800007f */
[----:B-1----:R-:W-:Y:S05]  /*7d20*/  @!P0 BRA `(.L_x_184) ;  /* 0xfffffffc00f08947 */ /* 0x002fea000383ffff */
[----:B------:R-:W-:Y:S05]  /*7d30*/  BRA `(.L_x_196) ;  /* 0xfffffffc00007947 */ /* 0x000fea000383ffff */
.L_x_185:
[----:B0-----:R0:W1:Y:S02]  /*7d40*/  SYNCS.PHASECHK.TRANS64.TRYWAIT P0, [R4+URZ], R3 ;  /* 0x00000003040075a7 */ /* 0x001064000800017f */
[----:B-1----:R-:W-:Y:S05]  /*7d50*/  @!P0 NANOSLEEP.SYNCS 0x989680 ;  /* 0x009896800000895d */ /* 0x002fea0003900000 */
[----:B------:R-:W1:Y:S02]  /*7d60*/  @!P0 SYNCS.PHASECHK.TRANS64 P0, [R4+URZ], R3 ;  /* 0x00000003040085a7 */ /* 0x000e64000800007f */
[----:B-1----:R-:W-:Y:S05]  /*7d70*/  @!P0 BRA `(.L_x_185) ;  /* 0xfffffffc00f08947 */ /* 0x002fea000383ffff */
[----:B------:R-:W-:Y:S05]  /*7d80*/  BRA `(.L_x_197) ;  /* 0xfffffffc00087947 */ /* 0x000fea000383ffff */
.L_x_198:
[----:B------:R-:W-:-:S00]  /*7d90*/  BRA `(.L_x_198) ;  /* 0xfffffffc00fc7947 */ /* 0x000fc0000383ffff */
[----:B------:R-:W-:-:S00]  /*7da0*/  NOP ;  /* 0x0000000000007918 */ /* 0x000fc00000000000 */
        /* <DEDUP_REMOVED lines=13> */
.L_x_199:


//--------------------- .nv.global.init           --------------------------
	.section	.nv.global.init,"aw",@progbits
.nv.global.init:
	.type		$str$22,@object
	.size		$str$22,($str$23 - $str$22)
$str$22:
        /*0000*/ 	.byte	0x6b, 0x5f, 0x74, 0x69, 0x6c, 0x65, 0x5f, 0x63, 0x6f, 0x75, 0x6e, 0x74, 0x20, 0x3e, 0x3d, 0x20
        /*0010*/ 	.byte	0x31, 0x00
	.type		$str$23,@object
	.size		$str$23,(__unnamed_1 - $str$23)
$str$23:
        /*0012*/ 	.byte	0x2f, 0x74, 0x6d, 0x70, 0x2f, 0x63, 0x75, 0x74, 0x6c, 0x61, 0x73, 0x73, 0x5f, 0x73, 0x77, 0x65
        /*0022*/ 	.byte	0x65, 0x70, 0x5f, 0x73, 0x72, 0x63, 0x2f, 0x69, 0x6e, 0x63, 0x6c, 0x75, 0x64, 0x65, 0x2f, 0x63
        /*0032*/ 	.byte	0x75, 0x74, 0x6c, 0x61, 0x73, 0x73, 0x2f, 0x67, 0x65, 0x6d, 0x6d, 0x2f, 0x63, 0x6f, 0x6c, 0x6c
        /*0042*/ 	.byte	0x65, 0x63, 0x74, 0x69, 0x76, 0x65, 0x2f, 0x73, 0x6d, 0x39, 0x30, 0x5f, 0x6d, 0x6d, 0x61, 0x5f
        /*0052*/ 	.byte	0x74, 0x6d, 0x61, 0x5f, 0x67, 0x6d, 0x6d, 0x61, 0x5f, 0x73, 0x73, 0x5f, 0x77, 0x61, 0x72, 0x70
        /*0062*/ 	.byte	0x73, 0x70, 0x65, 0x63, 0x69, 0x61, 0x6c, 0x69, 0x7a, 0x65, 0x64, 0x2e, 0x68, 0x70, 0x70, 0x00
	.type		__unnamed_1,@object
	.size		__unnamed_1,(.L_0 - __unnamed_1)
__unnamed_1:
        /*0072*/ 	.byte	0x76, 0x6f, 0x69, 0x64, 0x20, 0x63, 0x75, 0x74, 0x6c, 0x61, 0x73, 0x73, 0x3a, 0x3a, 0x67, 0x65
        /* <DEDUP_REMOVED lines=177> */
        /*0b92*/ 	.byte	0x75, 0x74, 0x65, 0x3a, 0x3a, 0x69, 0x64, 0x65, 0x6e, 0x74, 0x69, 0x74, 0x79, 0x5d, 0x00
.L_0:


//--------------------- .nv.shared._ZN7cutlass13device_kernelINS_4gemm6kernel13GemmUniversalIN4cute5tupleIJiiiiEEENS1_10collective13CollectiveMmaINS1_34MainloopSm90TmaGmmaWarpSpecializedILi3ENS5_IJNS4_1CILi2EEESB_NSA_ILi1EEEEEENS1_32KernelTmaWarpSpecializedPingpongEEENS5_IJNSA_ILi64EEENSA_ILi128EEENSA_ILi32EEEEEENS_10tfloat32_tENS5_IJlSC_lEEESK_SL_NS4_8TiledMMAINS4_8MMA_AtomIJNS4_4SM904GMMA30MMA_64x128x8_F32TF32TF32_SS_TNILNSP_7ScaleInE1ELSR_1EEEEEENS4_6LayoutINS5_IJSC_SC_SC_EEENS5_IJNSA_ILi0EEESW_SW_EEEEENS5_IJNS4_10UnderscoreESZ_SZ_EEEEENS4_23SM90_TMA_LOAD_MULTICASTENS4_14ComposedLayoutINS4_7SwizzleILi3ELi4ELi3EEENS4_18smem_ptr_flag_bitsILi32EEENSU_INS5_IJNSA_ILi8EEESI_EEENS5_IJSI_SC_EEEEEEEvNS4_8identityES12_S1C_vS1D_EENS_8epilogue10collective6detail29Sm90TmaWarpSpecializedAdapterINS1G_15DefaultEpilogueISK_SL_SL_NS1F_6thread17LinearCombinationISK_Li1EffLNS1K_9ScaleType4KindE0ELNS_15FloatRoundStyleE2ESK_EENS1_15EpilogueDefaultEEEEEvvEEEEvNT_6ParamsE --------------------------
	.section	.nv.shared._ZN7cutlass13device_kernelINS_4gemm6kernel13GemmUniversalIN4cute5tupleIJiiiiEEENS1_10collective13CollectiveMmaINS1_34MainloopSm90TmaGmmaWarpSpecializedILi3ENS5_IJNS4_1CILi2EEESB_NSA_ILi1EEEEEENS1_32KernelTmaWarpSpecializedPingpongEEENS5_IJNSA_ILi64EEENSA_ILi128EEENSA_ILi32EEEEEENS_10tfloat32_tENS5_IJlSC_lEEESK_SL_NS4_8TiledMMAINS4_8MMA_AtomIJNS4_4SM904GMMA30MMA_64x128x8_F32TF32TF32_SS_TNILNSP_7ScaleInE1ELSR_1EEEEEENS4_6LayoutINS5_IJSC_SC_SC_EEENS5_IJNSA_ILi0EEESW_SW_EEEEENS5_IJNS4_10UnderscoreESZ_SZ_EEEEENS4_23SM90_TMA_LOAD_MULTICASTENS4_14ComposedLayoutINS4_7SwizzleILi3ELi4ELi3EEENS4_18smem_ptr_flag_bitsILi32EEENSU_INS5_IJNSA_ILi8EEESI_EEENS5_IJSI_SC_EEEEEEEvNS4_8identityES12_S1C_vS1D_EENS_8epilogue10collective6detail29Sm90TmaWarpSpecializedAdapterINS1G_15DefaultEpilogueISK_SL_SL_NS1F_6thread17LinearCombinationISK_Li1EffLNS1K_9ScaleType4KindE0ELNS_15FloatRoundStyleE2ESK_EENS1_15EpilogueDefaultEEEEEvvEEEEvNT_6ParamsE,"aw",@nobits
	.sectionflags	@""
	.align	16
	.zero		1024


//--------------------- .nv.shared.reserved.0     --------------------------
	.section	.nv.shared.reserved.0,"aw",@nobits
	.weak		__nv_reservedSMEM_offset_0_alias
	.size		__nv_reservedSMEM_offset_0_alias, 0, 0
	.other		__nv_reservedSMEM_offset_0_alias,@"STO_CUDA_RESERVED_SHARED STV_DEFAULT"
__nv_reservedSMEM_offset_0_alias:
	.zero		0


//--------------------- .nv.global                --------------------------
	.section	.nv.global,"aw",@nobits
.nv.global:
	.type		_ZN39_INTERNAL_3fc044ab_4_k_cu_65d61188_68014cute1_E,@object
	.size		_ZN39_INTERNAL_3fc044ab_4_k_cu_65d61188_68014cute1_E,(_ZN39_INTERNAL_3fc044ab_4_k_cu_65d61188_68014cuda3std3__45__cpo6cbeginE - _ZN39_INTERNAL_3fc044ab_4_k_cu_65d61188_68014cute1_E)
_ZN39_INTERNAL_3fc044ab_4_k_cu_65d61188_68014cute1_E:
	.zero		1
	.type		_ZN39_INTERNAL_3fc044ab_4_k_cu_65d61188_68014cuda3std3__45__cpo6cbeginE,@object
	.size		_ZN39_INTERNAL_3fc044ab_4_k_cu_65d61188_68014cuda3std3__45__cpo6cbeginE,(_ZN39_INTERNAL_3fc044ab_4_k_cu_65d61188_68014cuda3std3__48in_placeE - _ZN39_INTERNAL_3fc044ab_4_k_cu_65d61188_68014cuda3std3__45__cpo6cbeginE)
_ZN39_INTERNAL_3fc044ab_4_k_cu_65d61188_68014cuda3std3__45__cpo6cbeginE:
	.zero		1
	.type		_ZN39_INTERNAL_3fc044ab_4_k_cu_65d61188_68014cuda3std3__48in_placeE,@object
	.size		_ZN39_INTERNAL_3fc044ab_4_k_cu_65d61188_68014cuda3std3__48in_placeE,(_ZN39_INTERNAL_3fc044ab_4_k_cu_65d61188_68014cuda3std6ranges3__45__cpo9iter_moveE - _ZN39_INTERNAL_3fc044ab_4_k_cu_65d61188_68014cuda3std3__48in_placeE)
_ZN39_INTERNAL_3fc044ab_4_k_cu_65d61188_68014cuda3std3__48in_placeE:
	.zero		1
	.type		_ZN39_INTERNAL_3fc044ab_4_k_cu_65d61188_68014cuda3std6ranges3__45__cpo9iter_moveE,@object
	.size		_ZN39_INTERNAL_3fc044ab_4_k_cu_65d61188_68014cuda3std6ranges3__45__cpo9iter_moveE,(_ZN39_INTERNAL_3fc044ab_4_k_cu_65d61188_68014cuda3std3__45__cpo5beginE - _ZN39_INTERNAL_3fc044ab_4_k_cu_65d61188_68014cuda3std6ranges3__45__cpo9iter_moveE)
_ZN39_INTERNAL_3fc044ab_4_k_cu_65d61188_68014cuda3std6ranges3__45__cpo9iter_moveE:
	.zero		1
	.type		_ZN39_INTERNAL_3fc044ab_4_k_cu_65d61188_68014cuda3std3__45__cpo5beginE,@object
	.size		_ZN39_INTERNAL_3fc044ab_4_k_cu_65d61188_68014cuda3std3__45__cpo5beginE,(_ZN39_INTERNAL_3fc044ab_4_k_cu_65d61188_68014cuda3std3__441_GLOBAL__N__3fc044ab_4_k_cu_65d61188_68016ignoreE - _ZN39_INTERNAL_3fc044ab_4_k_cu_65d61188_68014cuda3std3__45__cpo5beginE)
_ZN39_INTERNAL_3fc044ab_4_k_cu_65d61188_68014cuda3std3__45__cpo5beginE:
	.zero		1
	.type		_ZN39_INTERNAL_3fc044ab_4_k_cu_65d61188_68014cuda3std3__441_GLOBAL__N__3fc044ab_4_k_cu_65d61188_68016ignoreE,@object
	.size		_ZN39_INTERNAL_3fc044ab_4_k_cu_65d61188_68014cuda3std3__441_GLOBAL__N__3fc044ab_4_k_cu_65d61188_68016ignoreE,(_ZN39_INTERNAL_3fc044ab_4_k_cu_65d61188_68014cute7productE - _ZN39_INTERNAL_3fc044ab_4_k_cu_65d61188_68014cuda3std3__441_GLOBAL__N__3fc044ab_4_k_cu_65d61188_68016ignoreE)
_ZN39_INTERNAL_3fc044ab_4_k_cu_65d61188_68014cuda3std3__441_GLOBAL__N__3fc044ab_4_k_cu_65d61188_68016ignoreE:
	.zero		1
	.type		_ZN39_INTERNAL_3fc044ab_4_k_cu_65d61188_68014cute7productE,@object
	.size		_ZN39_INTERNAL_3fc044ab_4_k_cu_65d61188_68014cute7productE,(_ZN39_INTERNAL_3fc044ab_4_k_cu_65d61188_68014cuda3std3__45__cpo3endE - _ZN39_INTERNAL_3fc044ab_4_k_cu_65d61188_68014cute7productE)
_ZN39_INTERNAL_3fc044ab_4_k_cu_65d61188_68014cute7productE:
	.zero		1
	.type		_ZN39_INTERNAL_3fc044ab_4_k_cu_65d61188_68014cuda3std3__45__cpo3endE,@object
	.size		_ZN39_INTERNAL_3fc044ab_4_k_cu_65d61188_68014cuda3std3__45__cpo3endE,(_ZN39_INTERNAL_3fc044ab_4_k_cu_65d61188_68014cuda3std3__419piecewise_constructE - _ZN39_INTERNAL_3fc044ab_4_k_cu_65d61188_68014cuda3std3__45__cpo3endE)
_ZN39_INTERNAL_3fc044ab_4_k_cu_65d61188_68014cuda3std3__45__cpo3endE:
	.zero		1
	.type		_ZN39_INTERNAL_3fc044ab_4_k_cu_65d61188_68014cuda3std3__419piecewise_constructE,@object
	.size		_ZN39_INTERNAL_3fc044ab_4_k_cu_65d61188_68014cuda3std3__419piecewise_constructE,(_ZN39_INTERNAL_3fc044ab_4_k_cu_65d61188_68014cuda3std3__45__cpo4cendE - _ZN39_INTERNAL_3fc044ab_4_k_cu_65d61188_68014cuda3std3__419piecewise_constructE)
_ZN39_INTERNAL_3fc044ab_4_k_cu_65d61188_68014cuda3std3__419piecewise_constructE:
	.zero		1
	.type		_ZN39_INTERNAL_3fc044ab_4_k_cu_65d61188_68014cuda3std3__45__cpo4cendE,@object
	.size		_ZN39_INTERNAL_3fc044ab_4_k_cu_65d61188_68014cuda3std3__45__cpo4cendE,(_ZN39_INTERNAL_3fc044ab_4_k_cu_65d61188_68014cuda3std6ranges3__45__cpo4swapE - _ZN39_INTERNAL_3fc044ab_4_k_cu_65d61188_68014cuda3std3__45__cpo4cendE)
_ZN39_INTERNAL_3fc044ab_4_k_cu_65d61188_68014cuda3std3__45__cpo4cendE:
	.zero		1
	.type		_ZN39_INTERNAL_3fc044ab_4_k_cu_65d61188_68014cuda3std6ranges3__45__cpo4swapE,@object
	.size		_ZN39_INTERNAL_3fc044ab_4_k_cu_65d61188_68014cuda3std6ranges3__45__cpo4swapE,(.L_8 - _ZN39_INTERNAL_3fc044ab_4_k_cu_65d61188_68014cuda3std6ranges3__45__cpo4swapE)
_ZN39_INTERNAL_3fc044ab_4_k_cu_65d61188_68014cuda3std6ranges3__45__cpo4swapE:
	.zero		1
.L_8:


//--------------------- .nv.constant0._ZN7cutlass13device_kernelINS_4gemm6kernel13GemmUniversalIN4cute5tupleIJiiiiEEENS1_10collective13CollectiveMmaINS1_34MainloopSm90TmaGmmaWarpSpecializedILi3ENS5_IJNS4_1CILi2EEESB_NSA_ILi1EEEEEENS1_32KernelTmaWarpSpecializedPingpongEEENS5_IJNSA_ILi64EEENSA_ILi128EEENSA_ILi32EEEEEENS_10tfloat32_tENS5_IJlSC_lEEESK_SL_NS4_8TiledMMAINS4_8MMA_AtomIJNS4_4SM904GMMA30MMA_64x128x8_F32TF32TF32_SS_TNILNSP_7ScaleInE1ELSR_1EEEEEENS4_6LayoutINS5_IJSC_SC_SC_EEENS5_IJNSA_ILi0EEESW_SW_EEEEENS5_IJNS4_10UnderscoreESZ_SZ_EEEEENS4_23SM90_TMA_LOAD_MULTICASTENS4_14ComposedLayoutINS4_7SwizzleILi3ELi4ELi3EEENS4_18smem_ptr_flag_bitsILi32EEENSU_INS5_IJNSA_ILi8EEESI_EEENS5_IJSI_SC_EEEEEEEvNS4_8identityES12_S1C_vS1D_EENS_8epilogue10collective6detail29Sm90TmaWarpSpecializedAdapterINS1G_15DefaultEpilogueISK_SL_SL_NS1F_6thread17LinearCombinationISK_Li1EffLNS1K_9ScaleType4KindE0ELNS_15FloatRoundStyleE2ESK_EENS1_15EpilogueDefaultEEEEEvvEEEEvNT_6ParamsE --------------------------
	.section	.nv.constant0._ZN7cutlass13device_kernelINS_4gemm6kernel13GemmUniversalIN4cute5tupleIJiiiiEEENS1_10collective13CollectiveMmaINS1_34MainloopSm90TmaGmmaWarpSpecializedILi3ENS5_IJNS4_1CILi2EEESB_NSA_ILi1EEEEEENS1_32KernelTmaWarpSpecializedPingpongEEENS5_IJNSA_ILi64EEENSA_ILi128EEENSA_ILi32EEEEEENS_10tfloat32_tENS5_IJlSC_lEEESK_SL_NS4_8TiledMMAINS4_8MMA_AtomIJNS4_4SM904GMMA30MMA_64x128x8_F32TF32TF32_SS_TNILNSP_7ScaleInE1ELSR_1EEEEEENS4_6LayoutINS5_IJSC_SC_SC_EEENS5_IJNSA_ILi0EEESW_SW_EEEEENS5_IJNS4_10UnderscoreESZ_SZ_EEEEENS4_23SM90_TMA_LOAD_MULTICASTENS4_14ComposedLayoutINS4_7SwizzleILi3ELi4ELi3EEENS4_18smem_ptr_flag_bitsILi32EEENSU_INS5_IJNSA_ILi8EEESI_EEENS5_IJSI_SC_EEEEEEEvNS4_8identityES12_S1C_vS1D_EENS_8epilogue10collective6detail29Sm90TmaWarpSpecializedAdapterINS1G_15DefaultEpilogueISK_SL_SL_NS1F_6thread17LinearCombinationISK_Li1EffLNS1K_9ScaleType4KindE0ELNS_15FloatRoundStyleE2ESK_EENS1_15EpilogueDefaultEEEEEvvEEEEvNT_6ParamsE,"a",@progbits
	.sectionflags	@""
	.align	4
.nv.constant0._ZN7cutlass13device_kernelINS_4gemm6kernel13GemmUniversalIN4cute5tupleIJiiiiEEENS1_10collective13CollectiveMmaINS1_34MainloopSm90TmaGmmaWarpSpecializedILi3ENS5_IJNS4_1CILi2EEESB_NSA_ILi1EEEEEENS1_32KernelTmaWarpSpecializedPingpongEEENS5_IJNSA_ILi64EEENSA_ILi128EEENSA_ILi32EEEEEENS_10tfloat32_tENS5_IJlSC_lEEESK_SL_NS4_8TiledMMAINS4_8MMA_AtomIJNS4_4SM904GMMA30MMA_64x128x8_F32TF32TF32_SS_TNILNSP_7ScaleInE1ELSR_1EEEEEENS4_6LayoutINS5_IJSC_SC_SC_EEENS5_IJNSA_ILi0EEESW_SW_EEEEENS5_IJNS4_10UnderscoreESZ_SZ_EEEEENS4_23SM90_TMA_LOAD_MULTICASTENS4_14ComposedLayoutINS4_7SwizzleILi3ELi4ELi3EEENS4_18smem_ptr_flag_bitsILi32EEENSU_INS5_IJNSA_ILi8EEESI_EEENS5_IJSI_SC_EEEEEEEvNS4_8identityES12_S1C_vS1D_EENS_8epilogue10collective6detail29Sm90TmaWarpSpecializedAdapterINS1G_15DefaultEpilogueISK_SL_SL_NS1F_6thread17LinearCombinationISK_Li1EffLNS1K_9ScaleType4KindE0ELNS_15FloatRoundStyleE2ESK_EENS1_15EpilogueDefaultEEEEEvvEEEEvNT_6ParamsE:
	.zero		1664


//--------------------- SYMBOLS --------------------------

	.type		.nv.reservedSmem.offset0,@object
	.size		.nv.reservedSmem.offset0,0x4
	.type		__assertfail,@function
